// auto-generated by cutlass_sweep.gemm — config: {"arch": "sm_90", "cluster_m": 1, "cluster_n": 1, "cublas_kernel_name": "sm90_xmma_gemm_f16f16_f16f16_f16_nt_n_tilesize64x128x64_warpgroupsize1x1x1_execute_segment_k_off_kernel__5x_cublas", "dtype": "fp16", "dtype_b": "fp16", "dtype_c_cpp": "cutlass::half_t", "layout": "nt", "stages": 0, "tile_k": 64, "tile_m": 64, "tile_n": 128}
#include "cutlass/cutlass.h"
#include "cutlass/gemm/collective/collective_builder.hpp"
#include "cutlass/gemm/device/gemm_universal_adapter.h"
#include "cutlass/gemm/kernel/gemm_universal.hpp"
#include "cutlass/epilogue/collective/collective_builder.hpp"

using ElemA = cutlass::half_t;
using ElemB = cutlass::half_t;
using ElemCD = cutlass::half_t;
using Acc  = float;
using TileShape    = cute::Shape<cute::_64, cute::_128, cute::_64>;
using ClusterShape = cute::Shape<cute::_1, cute::_1, cute::_1>;

using CollectiveEpilogue = typename cutlass::epilogue::collective::CollectiveBuilder<
    cutlass::arch::Sm90, cutlass::arch::OpClassTensorOp,
    TileShape, ClusterShape,
    cutlass::epilogue::collective::EpilogueTileAuto,
    Acc, Acc,
    ElemCD, cutlass::layout::RowMajor, 128 / cutlass::sizeof_bits<ElemCD>::value,
    ElemCD, cutlass::layout::RowMajor, 128 / cutlass::sizeof_bits<ElemCD>::value,
    cutlass::epilogue::collective::EpilogueScheduleAuto
  >::CollectiveOp;

using CollectiveMainloop = typename cutlass::gemm::collective::CollectiveBuilder<
    cutlass::arch::Sm90, cutlass::arch::OpClassTensorOp,
    ElemA, cutlass::layout::RowMajor, 128 / cutlass::sizeof_bits<ElemA>::value,
    ElemB, cutlass::layout::ColumnMajor, 128 / cutlass::sizeof_bits<ElemB>::value,
    Acc,
    TileShape, ClusterShape,
    cutlass::gemm::collective::StageCountAutoCarveout<static_cast<int>(sizeof(typename CollectiveEpilogue::SharedStorage))>,
    cutlass::gemm::collective::KernelScheduleAuto
  >::CollectiveOp;

using GemmKernel = cutlass::gemm::kernel::GemmUniversal<
    cute::Shape<int,int,int,int>,
    CollectiveMainloop,
    CollectiveEpilogue
>;
using Gemm = cutlass::gemm::device::GemmUniversalAdapter<GemmKernel>;

// Force the device kernel symbol into the cubin without needing a host main.
auto* _anchor = &cutlass::device_kernel<GemmKernel>;


// ===== COMPILED SASS (sm_90a) =====

	.target	sm_90a

	.elftype	@"ET_EXEC"


//--------------------- .note.nv.tkinfo           --------------------------
	.section	.note.nv.tkinfo,"",@"SHT_NOTE"
	.sectionflags	@"SHF_NOTE_NV_TKINFO"
	.tkinfo
        /*0018*/ 	.word	0x00000002
        /*0030*/ 	.string	""
        /*0030*/ 	.string	"ptxas"
        /*0030*/ 	.string	"Cuda compilation tools, release 13.0, V13.0.88"
        /*0030*/ 	.string	"Build cuda_13.0.r13.0/compiler.36424714_0"
        /*0030*/ 	.string	"-arch sm_90a -m 64 "



//--------------------- .note.nv.cuinfo           --------------------------
	.section	.note.nv.cuinfo,"",@"SHT_NOTE"
	.sectionflags	@"SHF_NOTE_NV_CUINFO"
        /*0018*/ 	.short	0x0002
        /*001a*/ 	.short	0x005a
        /*001c*/ 	.short	0x0082
	.zero		2


//--------------------- .nv.info                  --------------------------
	.section	.nv.info,"",@"SHT_CUDA_INFO"
	.align	4


	//----- nvinfo : EIATTR_REGCOUNT
	.align		4
        /*0000*/ 	.byte	0x04, 0x2f
        /*0002*/ 	.short	(.L_15 - .L_14)
	.align		4
.L_14:
        /*0004*/ 	.word	index@(_ZN7cutlass13device_kernelINS_4gemm6kernel13GemmUniversalIN4cute5tupleIJiiiiEEENS1_10collective13CollectiveMmaINS1_34MainloopSm90TmaGmmaWarpSpecializedILi9ENS5_IJNS4_1CILi1EEESB_SB_EEENS1_32KernelTmaWarpSpecializedPingpongEEENS5_IJNSA_ILi64EEENSA_ILi128EEESF_EEENS_6half_tENS5_IJlSB_lEEESI_SJ_NS4_8TiledMMAINS4_8MMA_AtomIJNS4_4SM904GMMA26MMA_64x128x16_F32F16F16_SSILNSN_5MajorE0ELSP_0ELNSN_7ScaleInE1ELSQ_1EEEEEENS4_6LayoutISC_NS5_IJNSA_ILi0EEESU_SU_EEEEENS5_IJNS4_10UnderscoreESX_SX_EEEEENS4_13SM90_TMA_LOADENS4_14ComposedLayoutINS4_7SwizzleILi3ELi4ELi3EEENS4_18smem_ptr_flag_bitsILi16EEENST_INS5_IJNSA_ILi8EEESF_EEENS5_IJSF_SB_EEEEEEEvNS4_8identityES10_S1A_vS1B_EENS_8epilogue10collective6detail29Sm90TmaWarpSpecializedAdapterINS1E_15DefaultEpilogueISI_SJ_SJ_NS1D_6thread17LinearCombinationISI_Li1EffLNS1I_9ScaleType4KindE0ELNS_15FloatRoundStyleE2ESI_EENS1_15EpilogueDefaultEEEEEvvEEEEvNT_6ParamsE)
        /*0008*/ 	.word	0x000000a8


	//----- nvinfo : EIATTR_FRAME_SIZE
	.align		4
.L_15:
        /*000c*/ 	.byte	0x04, 0x11
        /*000e*/ 	.short	(.L_17 - .L_16)
	.align		4
.L_16:
        /*0010*/ 	.word	index@(_ZN7cutlass13device_kernelINS_4gemm6kernel13GemmUniversalIN4cute5tupleIJiiiiEEENS1_10collective13CollectiveMmaINS1_34MainloopSm90TmaGmmaWarpSpecializedILi9ENS5_IJNS4_1CILi1EEESB_SB_EEENS1_32KernelTmaWarpSpecializedPingpongEEENS5_IJNSA_ILi64EEENSA_ILi128EEESF_EEENS_6half_tENS5_IJlSB_lEEESI_SJ_NS4_8TiledMMAINS4_8MMA_AtomIJNS4_4SM904GMMA26MMA_64x128x16_F32F16F16_SSILNSN_5MajorE0ELSP_0ELNSN_7ScaleInE1ELSQ_1EEEEEENS4_6LayoutISC_NS5_IJNSA_ILi0EEESU_SU_EEEEENS5_IJNS4_10UnderscoreESX_SX_EEEEENS4_13SM90_TMA_LOADENS4_14ComposedLayoutINS4_7SwizzleILi3ELi4ELi3EEENS4_18smem_ptr_flag_bitsILi16EEENST_INS5_IJNSA_ILi8EEESF_EEENS5_IJSF_SB_EEEEEEEvNS4_8identityES10_S1A_vS1B_EENS_8epilogue10collective6detail29Sm90TmaWarpSpecializedAdapterINS1E_15DefaultEpilogueISI_SJ_SJ_NS1D_6thread17LinearCombinationISI_Li1EffLNS1I_9ScaleType4KindE0ELNS_15FloatRoundStyleE2ESI_EENS1_15EpilogueDefaultEEEEEvvEEEEvNT_6ParamsE)
        /*0014*/ 	.word	0x00000008


	//----- nvinfo : EIATTR_MIN_STACK_SIZE
	.align		4
.L_17:
        /*0018*/ 	.byte	0x04, 0x12
        /*001a*/ 	.short	(.L_19 - .L_18)
	.align		4
.L_18:
        /*001c*/ 	.word	index@(_ZN7cutlass13device_kernelINS_4gemm6kernel13GemmUniversalIN4cute5tupleIJiiiiEEENS1_10collective13CollectiveMmaINS1_34MainloopSm90TmaGmmaWarpSpecializedILi9ENS5_IJNS4_1CILi1EEESB_SB_EEENS1_32KernelTmaWarpSpecializedPingpongEEENS5_IJNSA_ILi64EEENSA_ILi128EEESF_EEENS_6half_tENS5_IJlSB_lEEESI_SJ_NS4_8TiledMMAINS4_8MMA_AtomIJNS4_4SM904GMMA26MMA_64x128x16_F32F16F16_SSILNSN_5MajorE0ELSP_0ELNSN_7ScaleInE1ELSQ_1EEEEEENS4_6LayoutISC_NS5_IJNSA_ILi0EEESU_SU_EEEEENS5_IJNS4_10UnderscoreESX_SX_EEEEENS4_13SM90_TMA_LOADENS4_14ComposedLayoutINS4_7SwizzleILi3ELi4ELi3EEENS4_18smem_ptr_flag_bitsILi16EEENST_INS5_IJNSA_ILi8EEESF_EEENS5_IJSF_SB_EEEEEEEvNS4_8identityES10_S1A_vS1B_EENS_8epilogue10collective6detail29Sm90TmaWarpSpecializedAdapterINS1E_15DefaultEpilogueISI_SJ_SJ_NS1D_6thread17LinearCombinationISI_Li1EffLNS1I_9ScaleType4KindE0ELNS_15FloatRoundStyleE2ESI_EENS1_15EpilogueDefaultEEEEEvvEEEEvNT_6ParamsE)
        /*0020*/ 	.word	0x00000008
.L_19:


//--------------------- .nv.compat                --------------------------
	.section	.nv.compat,"",@"SHT_CUDA_COMPAT_INFO"
	.align	4
        /*0000*/ 	.byte	0x02, 0x09, 0x01, 0x00, 0x02, 0x02, 0x04, 0x00, 0x02, 0x05, 0x05, 0x00, 0x03, 0x07, 0x01, 0x01
        /*0010*/ 	.byte	0x02, 0x03, 0x01, 0x00, 0x02, 0x06, 0x01, 0x00, 0x04, 0x0b, 0x08, 0x00, 0x00, 0x00, 0x00, 0x00
        /*0020*/ 	.byte	0x00, 0x00, 0x00, 0x00


//--------------------- .nv.info._ZN7cutlass13device_kernelINS_4gemm6kernel13GemmUniversalIN4cute5tupleIJiiiiEEENS1_10collective13CollectiveMmaINS1_34MainloopSm90TmaGmmaWarpSpecializedILi9ENS5_IJNS4_1CILi1EEESB_SB_EEENS1_32KernelTmaWarpSpecializedPingpongEEENS5_IJNSA_ILi64EEENSA_ILi128EEESF_EEENS_6half_tENS5_IJlSB_lEEESI_SJ_NS4_8TiledMMAINS4_8MMA_AtomIJNS4_4SM904GMMA26MMA_64x128x16_F32F16F16_SSILNSN_5MajorE0ELSP_0ELNSN_7ScaleInE1ELSQ_1EEEEEENS4_6LayoutISC_NS5_IJNSA_ILi0EEESU_SU_EEEEENS5_IJNS4_10UnderscoreESX_SX_EEEEENS4_13SM90_TMA_LOADENS4_14ComposedLayoutINS4_7SwizzleILi3ELi4ELi3EEENS4_18smem_ptr_flag_bitsILi16EEENST_INS5_IJNSA_ILi8EEESF_EEENS5_IJSF_SB_EEEEEEEvNS4_8identityES10_S1A_vS1B_EENS_8epilogue10collective6detail29Sm90TmaWarpSpecializedAdapterINS1E_15DefaultEpilogueISI_SJ_SJ_NS1D_6thread17LinearCombinationISI_Li1EffLNS1I_9ScaleType4KindE0ELNS_15FloatRoundStyleE2ESI_EENS1_15EpilogueDefaultEEEEEvvEEEEvNT_6ParamsE --------------------------
	.section	.nv.info._ZN7cutlass13device_kernelINS_4gemm6kernel13GemmUniversalIN4cute5tupleIJiiiiEEENS1_10collective13CollectiveMmaINS1_34MainloopSm90TmaGmmaWarpSpecializedILi9ENS5_IJNS4_1CILi1EEESB_SB_EEENS1_32KernelTmaWarpSpecializedPingpongEEENS5_IJNSA_ILi64EEENSA_ILi128EEESF_EEENS_6half_tENS5_IJlSB_lEEESI_SJ_NS4_8TiledMMAINS4_8MMA_AtomIJNS4_4SM904GMMA26MMA_64x128x16_F32F16F16_SSILNSN_5MajorE0ELSP_0ELNSN_7ScaleInE1ELSQ_1EEEEEENS4_6LayoutISC_NS5_IJNSA_ILi0EEESU_SU_EEEEENS5_IJNS4_10UnderscoreESX_SX_EEEEENS4_13SM90_TMA_LOADENS4_14ComposedLayoutINS4_7SwizzleILi3ELi4ELi3EEENS4_18smem_ptr_flag_bitsILi16EEENST_INS5_IJNSA_ILi8EEESF_EEENS5_IJSF_SB_EEEEEEEvNS4_8identityES10_S1A_vS1B_EENS_8epilogue10collective6detail29Sm90TmaWarpSpecializedAdapterINS1E_15DefaultEpilogueISI_SJ_SJ_NS1D_6thread17LinearCombinationISI_Li1EffLNS1I_9ScaleType4KindE0ELNS_15FloatRoundStyleE2ESI_EENS1_15EpilogueDefaultEEEEEvvEEEEvNT_6ParamsE,"",@"SHT_CUDA_INFO"
	.sectionflags	@""
	.align	4


	//----- nvinfo : EIATTR_CUDA_API_VERSION
	.align		4
        /*0000*/ 	.byte	0x04, 0x37
        /*0002*/ 	.short	(.L_21 - .L_20)
.L_20:
        /*0004*/ 	.word	0x00000082


	//----- nvinfo : EIATTR_KPARAM_INFO
	.align		4
.L_21:
        /*0008*/ 	.byte	0x04, 0x17
        /*000a*/ 	.short	(.L_23 - .L_22)
.L_22:
        /*000c*/ 	.word	0x00000000
        /*0010*/ 	.short	0x0000
        /*0012*/ 	.short	0x0070
        /*0014*/ 	.byte	0x00, 0xf0, 0x01, 0x10


	//----- nvinfo : EIATTR_SPARSE_MMA_MASK
	.align		4
.L_23:
        /*0018*/ 	.byte	0x03, 0x50
        /*001a*/ 	.short	0x0000


	//----- nvinfo : EIATTR_MAXREG_COUNT
	.align		4
        /*001c*/ 	.byte	0x03, 0x1b
        /*001e*/ 	.short	0x00a8


	//----- nvinfo : EIATTR_NUM_BARRIERS
	.align		4
        /*0020*/ 	.byte	0x02, 0x4c
        /*0022*/ 	.byte	0x01
	.zero		1


	//----- nvinfo : EIATTR_EXTERNS
	.align		4
        /*0024*/ 	.byte	0x04, 0x0f
        /*0026*/ 	.short	(.L_25 - .L_24)


	//   ....[0]....
	.align		4
.L_24:
        /*0028*/ 	.word	index@(__assertfail)


	//----- nvinfo : EIATTR_ANNOTATIONS
	.align		4
.L_25:
        /*002c*/ 	.byte	0x04, 0x55
        /*002e*/ 	.short	(.L_27 - .L_26)


	//   ....[0]....
.L_26:
        /*0030*/ 	.word	0x00000001
        /*0034*/ 	.byte	0xa0, 0x0b, 0x00, 0x00, 0x01, 0x00, 0x00, 0x00, 0xc0, 0x12, 0x00, 0x00, 0x01, 0x00, 0x00, 0x00
        /*0044*/ 	.byte	0x90, 0x61, 0x00, 0x00, 0x01, 0x00, 0x00, 0x00, 0x50, 0x6d, 0x00, 0x00


	//----- nvinfo : EIATTR_MERCURY_ISA_VERSION
	.align		4
.L_27:
        /*0050*/ 	.byte	0x03, 0x5f
        /*0052*/ 	.short	0x0101


	//----- nvinfo : EIATTR_INT_WARP_WIDE_INSTR_OFFSETS
	.align		4
        /*0054*/ 	.byte	0x04, 0x31
        /*0056*/ 	.short	(.L_29 - .L_28)


	//   ....[0]....
.L_28:
        /*0058*/ 	.word	0x000004c0


	//   ....[1]....
        /*005c*/ 	.word	0x000004e0


	//   ....[2]....
        /*0060*/ 	.word	0x00000560


	//   ....[3]....
        /*0064*/ 	.word	0x00000570


	//   ....[4]....
        /*0068*/ 	.word	0x00000580


	//   ....[5]....
        /*006c*/ 	.word	0x000005a0


	//   ....[6]....
        /*0070*/ 	.word	0x00000630


	//   ....[7]....
        /*0074*/ 	.word	0x00000650


	//----- nvinfo : EIATTR_COOP_GROUP_MASK_REGIDS
	.align		4
.L_29:
        /*0078*/ 	.byte	0x04, 0x29
        /*007a*/ 	.short	(.L_31 - .L_30)


	//   ....[0]....
.L_30:
        /*007c*/ 	.word	0xffffffff


	//   ....[1]....
        /*0080*/ 	.word	0xffffffff


	//   ....[2]....
        /*0084*/ 	.word	0xffffffff


	//   ....[3]....
        /*0088*/ 	.word	0xffffffff


	//   ....[4]....
        /*008c*/ 	.word	0xffffffff


	//   ....[5]....
        /*0090*/ 	.word	0xffffffff


	//----- nvinfo : EIATTR_COOP_GROUP_INSTR_OFFSETS
	.align		4
.L_31:
        /*0094*/ 	.byte	0x04, 0x28
        /*0096*/ 	.short	(.L_33 - .L_32)


	//   ....[0]....
.L_32:
        /*0098*/ 	.word	0x00000070


	//   ....[1]....
        /*009c*/ 	.word	0x00000080


	//   ....[2]....
        /*00a0*/ 	.word	0x00000140


	//   ....[3]....
        /*00a4*/ 	.word	0x000003a0


	//   ....[4]....
        /*00a8*/ 	.word	0x000003e0


	//   ....[5]....
        /*00ac*/ 	.word	0x00000420


	//----- nvinfo : EIATTR_REG_RECONFIG
	.align		4
.L_33:
        /*00b0*/ 	.byte	0x01, 0x54
	.zero		2


	//----- nvinfo : EIATTR_SYSCALL_OFFSETS
	.align		4
        /*00b4*/ 	.byte	0x04, 0x46
        /*00b6*/ 	.short	(.L_35 - .L_34)


	//   ....[0]....
.L_34:
        /*00b8*/ 	.word	0x00001740


	//----- nvinfo : EIATTR_MBARRIER_INSTR_OFFSETS
	.align		4
.L_35:
        /*00bc*/ 	.byte	0x04, 0x39
        /*00be*/ 	.short	(.L_37 - .L_36)


	//   ....[0]....
.L_36:
        /*00c0*/ 	.word	0x00000260
        /*00c4*/ 	.word	0x000000ff
        /*00c8*/ 	.word	0x00000000
        /*00cc*/ 	.short	0x0100
        /*00ce*/ 	.byte	0x08
	.zero		1


	//   ....[1]....
        /*00d0*/ 	.word	0x00000270
        /*00d4*/ 	.word	0x000000ff
        /*00d8*/ 	.word	0x00000048
        /*00dc*/ 	.short	0x0100
        /*00de*/ 	.byte	0x08
	.zero		1


	//   ....[2]....
        /*00e0*/ 	.word	0x00000280
        /*00e4*/ 	.word	0x000000ff
        /*00e8*/ 	.word	0x00000008
        /*00ec*/ 	.short	0x0100
        /*00ee*/ 	.byte	0x08
	.zero		1


	//   ....[3]....
        /*00f0*/ 	.word	0x00000290
        /*00f4*/ 	.word	0x000000ff
        /*00f8*/ 	.word	0x00000050
        /*00fc*/ 	.short	0x0100
        /*00fe*/ 	.byte	0x08
	.zero		1


	//   ....[4]....
        /*0100*/ 	.word	0x000002a0
        /*0104*/ 	.word	0x000000ff
        /*0108*/ 	.word	0x00000010
        /*010c*/ 	.short	0x0100
        /*010e*/ 	.byte	0x08
	.zero		1


	//   ....[5]....
        /*0110*/ 	.word	0x000002b0
        /*0114*/ 	.word	0x000000ff
        /*0118*/ 	.word	0x00000058
        /*011c*/ 	.short	0x0100
        /*011e*/ 	.byte	0x08
	.zero		1


	//   ....[6]....
        /*0120*/ 	.word	0x000002c0
        /*0124*/ 	.word	0x000000ff
        /*0128*/ 	.word	0x00000018
        /*012c*/ 	.short	0x0100
        /*012e*/ 	.byte	0x08
	.zero		1


	//   ....[7]....
        /*0130*/ 	.word	0x000002d0
        /*0134*/ 	.word	0x000000ff
        /*0138*/ 	.word	0x00000060
        /*013c*/ 	.short	0x0100
        /*013e*/ 	.byte	0x08
	.zero		1


	//   ....[8]....
        /*0140*/ 	.word	0x000002e0
        /*0144*/ 	.word	0x000000ff
        /*0148*/ 	.word	0x00000020
        /*014c*/ 	.short	0x0100
        /*014e*/ 	.byte	0x08
	.zero		1


	//   ....[9]....
        /*0150*/ 	.word	0x000002f0
        /*0154*/ 	.word	0x000000ff
        /*0158*/ 	.word	0x00000068
        /*015c*/ 	.short	0x0100
        /*015e*/ 	.byte	0x08
	.zero		1


	//   ....[10]....
        /*0160*/ 	.word	0x00000300
        /*0164*/ 	.word	0x000000ff
        /*0168*/ 	.word	0x00000028
        /*016c*/ 	.short	0x0100
        /*016e*/ 	.byte	0x08
	.zero		1


	//   ....[11]....
        /*0170*/ 	.word	0x00000310
        /*0174*/ 	.word	0x000000ff
        /*0178*/ 	.word	0x00000070
        /*017c*/ 	.short	0x0100
        /*017e*/ 	.byte	0x08
	.zero		1


	//   ....[12]....
        /*0180*/ 	.word	0x00000320
        /*0184*/ 	.word	0x000000ff
        /*0188*/ 	.word	0x00000030
        /*018c*/ 	.short	0x0100
        /*018e*/ 	.byte	0x08
	.zero		1


	//   ....[13]....
        /*0190*/ 	.word	0x00000330
        /*0194*/ 	.word	0x000000ff
        /*0198*/ 	.word	0x00000078
        /*019c*/ 	.short	0x0100
        /*019e*/ 	.byte	0x08
	.zero		1


	//   ....[14]....
        /*01a0*/ 	.word	0x00000340
        /*01a4*/ 	.word	0x000000ff
        /*01a8*/ 	.word	0x00000038
        /*01ac*/ 	.short	0x0100
        /*01ae*/ 	.byte	0x08
	.zero		1


	//   ....[15]....
        /*01b0*/ 	.word	0x00000350
        /*01b4*/ 	.word	0x000000ff
        /*01b8*/ 	.word	0x00000080
        /*01bc*/ 	.short	0x0100
        /*01be*/ 	.byte	0x08
	.zero		1


	//   ....[16]....
        /*01c0*/ 	.word	0x00000360
        /*01c4*/ 	.word	0x000000ff
        /*01c8*/ 	.word	0x00000040
        /*01cc*/ 	.short	0x0100
        /*01ce*/ 	.byte	0x08
	.zero		1


	//   ....[17]....
        /*01d0*/ 	.word	0x00000370
        /*01d4*/ 	.word	0x000000ff
        /*01d8*/ 	.word	0x00000088
        /*01dc*/ 	.short	0x0100
        /*01de*/ 	.byte	0x08
	.zero		1


	//   ....[18]....
        /*01e0*/ 	.word	0x00000690
        /*01e4*/ 	.word	0x000000ff
        /*01e8*/ 	.word	0x000000c0
        /*01ec*/ 	.short	0x0100
        /*01ee*/ 	.byte	0x08
	.zero		1


	//   ....[19]....
        /*01f0*/ 	.word	0x00000700
        /*01f4*/ 	.word	0x000000ff
        /*01f8*/ 	.word	0x000000c8
        /*01fc*/ 	.short	0x0100
        /*01fe*/ 	.byte	0x08
	.zero		1


	//   ....[20]....
        /*0200*/ 	.word	0x00000720
        /*0204*/ 	.word	0x000000ff
        /*0208*/ 	.word	0x000000a0
        /*020c*/ 	.short	0x0100
        /*020e*/ 	.byte	0x09
	.zero		1


	//   ....[21]....
        /*0210*/ 	.word	0x00000730
        /*0214*/ 	.word	0x000000ff
        /*0218*/ 	.word	0x000000a8
        /*021c*/ 	.short	0x0100
        /*021e*/ 	.byte	0x09
	.zero		1


	//   ....[22]....
        /*0220*/ 	.word	0x00000740
        /*0224*/ 	.word	0x000000ff
        /*0228*/ 	.word	0x000000b0
        /*022c*/ 	.short	0x0100
        /*022e*/ 	.byte	0x09
	.zero		1


	//   ....[23]....
        /*0230*/ 	.word	0x00000750
        /*0234*/ 	.word	0x000000ff
        /*0238*/ 	.word	0x000000b8
        /*023c*/ 	.short	0x0100
        /*023e*/ 	.byte	0x09
	.zero		1


	//   ....[24]....
        /*0240*/ 	.word	0x00001600
        /*0244*/ 	.word	0x000000ff
        /*0248*/ 	.word	0xfffffff8
        /*024c*/ 	.short	0x010a
        /*024e*/ 	.byte	0x2b
	.zero		1


	//   ....[25]....
        /*0250*/ 	.word	0x000017c0
        /*0254*/ 	.word	0x00000003
        /*0258*/ 	.word	0x00000000
        /*025c*/ 	.short	0x010a
        /*025e*/ 	.byte	0x3f
	.zero		1


	//   ....[26]....
        /*0260*/ 	.word	0x00001820
        /*0264*/ 	.word	0x00000003
        /*0268*/ 	.word	0x00000000
        /*026c*/ 	.short	0x010a
        /*026e*/ 	.byte	0x3f
	.zero		1


	//   ....[27]....
        /*0270*/ 	.word	0x00001b80
        /*0274*/ 	.word	0x000000ff
        /*0278*/ 	.word	0x00000000
        /*027c*/ 	.short	0x010a
        /*027e*/ 	.byte	0x04
	.zero		1


	//   ....[28]....
        /*0280*/ 	.word	0x00001bc0
        /*0284*/ 	.word	0x000000ff
        /*0288*/ 	.word	0x00000000
        /*028c*/ 	.short	0x010a
        /*028e*/ 	.byte	0x04
	.zero		1


	//   ....[29]....
        /*0290*/ 	.word	0x00001e20
        /*0294*/ 	.word	0x000000ff
        /*0298*/ 	.word	0x00000000
        /*029c*/ 	.short	0x0101
        /*029e*/ 	.byte	0x04
	.zero		1


	//   ....[30]....
        /*02a0*/ 	.word	0x00001f20
        /*02a4*/ 	.word	0x00000003
        /*02a8*/ 	.word	0x00000000
        /*02ac*/ 	.short	0x0101
        /*02ae*/ 	.byte	0x2e
	.zero		1


	//   ....[31]....
        /*02b0*/ 	.word	0x00001ff0
        /*02b4*/ 	.word	0x000000ff
        /*02b8*/ 	.word	0x00000000
        /*02bc*/ 	.short	0x0101
        /*02be*/ 	.byte	0x06
	.zero		1


	//   ....[32]....
        /*02c0*/ 	.word	0x00002060
        /*02c4*/ 	.word	0x000000ff
        /*02c8*/ 	.word	0x00000008
        /*02cc*/ 	.short	0x010a
        /*02ce*/ 	.byte	0x2b
	.zero		1


	//   ....[33]....
        /*02d0*/ 	.word	0x000061d0
        /*02d4*/ 	.word	0x00000000
        /*02d8*/ 	.word	0x00000000
        /*02dc*/ 	.short	0x0101
        /*02de*/ 	.byte	0x2e
	.zero		1


	//   ....[34]....
        /*02e0*/ 	.word	0x00006ac0
        /*02e4*/ 	.word	0x0000000b
        /*02e8*/ 	.word	0x00000048
        /*02ec*/ 	.short	0x010a
        /*02ee*/ 	.byte	0x3f
	.zero		1


	//   ....[35]....
        /*02f0*/ 	.word	0x00006e80
        /*02f4*/ 	.word	0x00000006
        /*02f8*/ 	.word	0x000000c8
        /*02fc*/ 	.short	0x0101
        /*02fe*/ 	.byte	0x3f
	.zero		1


	//   ....[36]....
        /*0300*/ 	.word	0x000075a0
        /*0304*/ 	.word	0x00000007
        /*0308*/ 	.word	0x00000000
        /*030c*/ 	.short	0x010a
        /*030e*/ 	.byte	0x3f
	.zero		1


	//   ....[37]....
        /*0310*/ 	.word	0x00007620
        /*0314*/ 	.word	0x00000006
        /*0318*/ 	.word	0x00000000
        /*031c*/ 	.short	0x010a
        /*031e*/ 	.byte	0x3f
	.zero		1


	//   ....[38]....
        /*0320*/ 	.word	0x000076b0
        /*0324*/ 	.word	0x00000007
        /*0328*/ 	.word	0x00000000
        /*032c*/ 	.short	0x010a
        /*032e*/ 	.byte	0x3f
	.zero		1


	//   ....[39]....
        /*0330*/ 	.word	0x00007740
        /*0334*/ 	.word	0x00000006
        /*0338*/ 	.word	0x00000000
        /*033c*/ 	.short	0x010a
        /*033e*/ 	.byte	0x3f
	.zero		1


	//   ....[40]....
        /*0340*/ 	.word	0x000077d0
        /*0344*/ 	.word	0x00000007
        /*0348*/ 	.word	0x00000000
        /*034c*/ 	.short	0x010a
        /*034e*/ 	.byte	0x3f
	.zero		1


	//   ....[41]....
        /*0350*/ 	.word	0x00007860
        /*0354*/ 	.word	0x00000006
        /*0358*/ 	.word	0x00000000
        /*035c*/ 	.short	0x010a
        /*035e*/ 	.byte	0x3f
	.zero		1


	//   ....[42]....
        /*0360*/ 	.word	0x000078f0
        /*0364*/ 	.word	0x00000007
        /*0368*/ 	.word	0x00000000
        /*036c*/ 	.short	0x010a
        /*036e*/ 	.byte	0x3f
	.zero		1


	//   ....[43]....
        /*0370*/ 	.word	0x00007980
        /*0374*/ 	.word	0x00000006
        /*0378*/ 	.word	0x00000000
        /*037c*/ 	.short	0x010a
        /*037e*/ 	.byte	0x3f
	.zero		1


	//   ....[44]....
        /*0380*/ 	.word	0x00007a10
        /*0384*/ 	.word	0x00000005
        /*0388*/ 	.word	0x00000000
        /*038c*/ 	.short	0x010a
        /*038e*/ 	.byte	0x3f
	.zero		1


	//   ....[45]....
        /*0390*/ 	.word	0x00007a80
        /*0394*/ 	.word	0x00000003
        /*0398*/ 	.word	0xfffffff8
        /*039c*/ 	.short	0x010a
        /*039e*/ 	.byte	0x3f
	.zero		1


	//   ....[46]....
        /*03a0*/ 	.word	0x00007ad0
        /*03a4*/ 	.word	0x00000003
        /*03a8*/ 	.word	0x00000000
        /*03ac*/ 	.short	0x010a
        /*03ae*/ 	.byte	0x3f
	.zero		1


	//   ....[47]....
        /*03b0*/ 	.word	0x00007b30
        /*03b4*/ 	.word	0x00000004
        /*03b8*/ 	.word	0x00000000
        /*03bc*/ 	.short	0x010a
        /*03be*/ 	.byte	0x3f
	.zero		1


	//   ....[48]....
        /*03c0*/ 	.word	0x00007b90
        /*03c4*/ 	.word	0x00000003
        /*03c8*/ 	.word	0x00000008
        /*03cc*/ 	.short	0x010a
        /*03ce*/ 	.byte	0x3f
	.zero		1


	//   ....[49]....
        /*03d0*/ 	.word	0x00007c60
        /*03d4*/ 	.word	0x0000000b
        /*03d8*/ 	.word	0x00000048
        /*03dc*/ 	.short	0x010a
        /*03de*/ 	.byte	0x3f
	.zero		1


	//   ....[50]....
        /*03e0*/ 	.word	0x00007d30
        /*03e4*/ 	.word	0x00000007
        /*03e8*/ 	.word	0x00000000
        /*03ec*/ 	.short	0x010a
        /*03ee*/ 	.byte	0x3f
	.zero		1


	//   ....[51]....
        /*03f0*/ 	.word	0x00007d80
        /*03f4*/ 	.word	0x00000006
        /*03f8*/ 	.word	0x00000000
        /*03fc*/ 	.short	0x010a
        /*03fe*/ 	.byte	0x3f
	.zero		1


	//   ....[52]....
        /*0400*/ 	.word	0x00007dd0
        /*0404*/ 	.word	0x00000007
        /*0408*/ 	.word	0x00000000
        /*040c*/ 	.short	0x010a
        /*040e*/ 	.byte	0x3f
	.zero		1


	//   ....[53]....
        /*0410*/ 	.word	0x00007e20
        /*0414*/ 	.word	0x00000006
        /*0418*/ 	.word	0x00000000
        /*041c*/ 	.short	0x010a
        /*041e*/ 	.byte	0x3f
	.zero		1


	//   ....[54]....
        /*0420*/ 	.word	0x00007e70
        /*0424*/ 	.word	0x00000007
        /*0428*/ 	.word	0x00000000
        /*042c*/ 	.short	0x010a
        /*042e*/ 	.byte	0x3f
	.zero		1


	//   ....[55]....
        /*0430*/ 	.word	0x00007ec0
        /*0434*/ 	.word	0x00000006
        /*0438*/ 	.word	0x00000000
        /*043c*/ 	.short	0x010a
        /*043e*/ 	.byte	0x3f
	.zero		1


	//   ....[56]....
        /*0440*/ 	.word	0x00007f10
        /*0444*/ 	.word	0x00000007
        /*0448*/ 	.word	0x00000000
        /*044c*/ 	.short	0x010a
        /*044e*/ 	.byte	0x3f
	.zero		1


	//   ....[57]....
        /*0450*/ 	.word	0x00007f60
        /*0454*/ 	.word	0x00000006
        /*0458*/ 	.word	0x00000000
        /*045c*/ 	.short	0x010a
        /*045e*/ 	.byte	0x3f
	.zero		1


	//----- nvinfo : EIATTR_NUM_MBARRIERS
	.align		4
.L_37:
        /*0460*/ 	.byte	0x03, 0x38
        /*0462*/ 	.short	0x0018


	//----- nvinfo : EIATTR_EXIT_INSTR_OFFSETS
	.align		4
        /*0464*/ 	.byte	0x04, 0x1c
        /*0466*/ 	.short	(.L_39 - .L_38)


	//   ....[0]....
.L_38:
        /*0468*/ 	.word	0x00001250


	//   ....[1]....
        /*046c*/ 	.word	0x000012b0


	//   ....[2]....
        /*0470*/ 	.word	0x000067f0


	//   ....[3]....
        /*0474*/ 	.word	0x00006820


	//   ....[4]....
        /*0478*/ 	.word	0x00007a60


	//----- nvinfo : EIATTR_MAX_THREADS
	.align		4
.L_39:
        /*047c*/ 	.byte	0x04, 0x05
        /*047e*/ 	.short	(.L_41 - .L_40)
.L_40:
        /*0480*/ 	.word	0x00000180
        /*0484*/ 	.word	0x00000001
        /*0488*/ 	.word	0x00000001


	//----- nvinfo : EIATTR_CRS_STACK_SIZE
	.align		4
.L_41:
        /*048c*/ 	.byte	0x04, 0x1e
        /*048e*/ 	.short	(.L_43 - .L_42)
.L_42:
        /*0490*/ 	.word	0x00000000


	//----- nvinfo : EIATTR_CBANK_PARAM_SIZE
	.align		4
.L_43:
        /*0494*/ 	.byte	0x03, 0x19
        /*0496*/ 	.short	0x0470


	//----- nvinfo : EIATTR_PARAM_CBANK
	.align		4
        /*0498*/ 	.byte	0x04, 0x0a
        /*049a*/ 	.short	(.L_45 - .L_44)
	.align		4
.L_44:
        /*049c*/ 	.word	index@(.nv.constant0._ZN7cutlass13device_kernelINS_4gemm6kernel13GemmUniversalIN4cute5tupleIJiiiiEEENS1_10collective13CollectiveMmaINS1_34MainloopSm90TmaGmmaWarpSpecializedILi9ENS5_IJNS4_1CILi1EEESB_SB_EEENS1_32KernelTmaWarpSpecializedPingpongEEENS5_IJNSA_ILi64EEENSA_ILi128EEESF_EEENS_6half_tENS5_IJlSB_lEEESI_SJ_NS4_8TiledMMAINS4_8MMA_AtomIJNS4_4SM904GMMA26MMA_64x128x16_F32F16F16_SSILNSN_5MajorE0ELSP_0ELNSN_7ScaleInE1ELSQ_1EEEEEENS4_6LayoutISC_NS5_IJNSA_ILi0EEESU_SU_EEEEENS5_IJNS4_10UnderscoreESX_SX_EEEEENS4_13SM90_TMA_LOADENS4_14ComposedLayoutINS4_7SwizzleILi3ELi4ELi3EEENS4_18smem_ptr_flag_bitsILi16EEENST_INS5_IJNSA_ILi8EEESF_EEENS5_IJSF_SB_EEEEEEEvNS4_8identityES10_S1A_vS1B_EENS_8epilogue10collective6detail29Sm90TmaWarpSpecializedAdapterINS1E_15DefaultEpilogueISI_SJ_SJ_NS1D_6thread17LinearCombinationISI_Li1EffLNS1I_9ScaleType4KindE0ELNS_15FloatRoundStyleE2ESI_EENS1_15EpilogueDefaultEEEEEvvEEEEvNT_6ParamsE)
        /*04a0*/ 	.short	0x0210
        /*04a2*/ 	.short	0x0470


	//----- nvinfo : EIATTR_SW_WAR
	.align		4
.L_45:
        /*04a4*/ 	.byte	0x04, 0x36
        /*04a6*/ 	.short	(.L_47 - .L_46)
.L_46:
        /*04a8*/ 	.word	0x00000008
.L_47:


//--------------------- .nv.callgraph             --------------------------
	.section	.nv.callgraph,"",@"SHT_CUDA_CALLGRAPH"
	.align	4
	.sectionentsize	8
	.align		4
        /*0000*/ 	.word	0x00000000
	.align		4
        /*0004*/ 	.word	0xffffffff
	.align		4
        /*0008*/ 	.word	index@(_ZN7cutlass13device_kernelINS_4gemm6kernel13GemmUniversalIN4cute5tupleIJiiiiEEENS1_10collective13CollectiveMmaINS1_34MainloopSm90TmaGmmaWarpSpecializedILi9ENS5_IJNS4_1CILi1EEESB_SB_EEENS1_32KernelTmaWarpSpecializedPingpongEEENS5_IJNSA_ILi64EEENSA_ILi128EEESF_EEENS_6half_tENS5_IJlSB_lEEESI_SJ_NS4_8TiledMMAINS4_8MMA_AtomIJNS4_4SM904GMMA26MMA_64x128x16_F32F16F16_SSILNSN_5MajorE0ELSP_0ELNSN_7ScaleInE1ELSQ_1EEEEEENS4_6LayoutISC_NS5_IJNSA_ILi0EEESU_SU_EEEEENS5_IJNS4_10UnderscoreESX_SX_EEEEENS4_13SM90_TMA_LOADENS4_14ComposedLayoutINS4_7SwizzleILi3ELi4ELi3EEENS4_18smem_ptr_flag_bitsILi16EEENST_INS5_IJNSA_ILi8EEESF_EEENS5_IJSF_SB_EEEEEEEvNS4_8identityES10_S1A_vS1B_EENS_8epilogue10collective6detail29Sm90TmaWarpSpecializedAdapterINS1E_15DefaultEpilogueISI_SJ_SJ_NS1D_6thread17LinearCombinationISI_Li1EffLNS1I_9ScaleType4KindE0ELNS_15FloatRoundStyleE2ESI_EENS1_15EpilogueDefaultEEEEEvvEEEEvNT_6ParamsE)
	.align		4
        /*000c*/ 	.word	index@(__assertfail)
	.align		4
        /*0010*/ 	.word	0x00000000
	.align		4
        /*0014*/ 	.word	0xfffffffe
	.align		4
        /*0018*/ 	.word	0x00000000
	.align		4
        /*001c*/ 	.word	0xfffffffd
	.align		4
        /*0020*/ 	.word	0x00000000
	.align		4
        /*0024*/ 	.word	0xfffffffc


//--------------------- .nv.constant4             --------------------------
	.section	.nv.constant4,"a",@progbits
	.align	8
	.align		8
.nv.constant4:
        /*0000*/ 	.dword	__assertfail
	.align		8
        /*0008*/ 	.dword	__unnamed_1
	.align		8
        /*0010*/ 	.dword	_ZN39_INTERNAL_c0da07e7_4_k_cu_98b08d62_29184cuda3std3__45__cpo5beginE
	.align		8
        /*0018*/ 	.dword	_ZN39_INTERNAL_c0da07e7_4_k_cu_98b08d62_29184cuda3std3__45__cpo3endE
	.align		8
        /*0020*/ 	.dword	_ZN39_INTERNAL_c0da07e7_4_k_cu_98b08d62_29184cuda3std3__45__cpo6cbeginE
	.align		8
        /*0028*/ 	.dword	_ZN39_INTERNAL_c0da07e7_4_k_cu_98b08d62_29184cuda3std3__45__cpo4cendE
	.align		8
        /*0030*/ 	.dword	_ZN39_INTERNAL_c0da07e7_4_k_cu_98b08d62_29184cuda3std3__441_GLOBAL__N__c0da07e7_4_k_cu_98b08d62_29186ignoreE
	.align		8
        /*0038*/ 	.dword	_ZN39_INTERNAL_c0da07e7_4_k_cu_98b08d62_29184cuda3std3__419piecewise_constructE
	.align		8
        /*0040*/ 	.dword	_ZN39_INTERNAL_c0da07e7_4_k_cu_98b08d62_29184cuda3std3__48in_placeE
	.align		8
        /*0048*/ 	.dword	_ZN39_INTERNAL_c0da07e7_4_k_cu_98b08d62_29184cuda3std6ranges3__45__cpo4swapE
	.align		8
        /*0050*/ 	.dword	_ZN39_INTERNAL_c0da07e7_4_k_cu_98b08d62_29184cuda3std6ranges3__45__cpo9iter_moveE
	.align		8
        /*0058*/ 	.dword	_ZN39_INTERNAL_c0da07e7_4_k_cu_98b08d62_29184cute7productE
	.align		8
        /*0060*/ 	.dword	_ZN39_INTERNAL_c0da07e7_4_k_cu_98b08d62_29184cute1_E
	.align		8
        /*0068*/ 	.dword	$str$22
	.align		8
        /*0070*/ 	.dword	$str$23


//--------------------- .text._ZN7cutlass13device_kernelINS_4gemm6kernel13GemmUniversalIN4cute5tupleIJiiiiEEENS1_10collective13CollectiveMmaINS1_34MainloopSm90TmaGmmaWarpSpecializedILi9ENS5_IJNS4_1CILi1EEESB_SB_EEENS1_32KernelTmaWarpSpecializedPingpongEEENS5_IJNSA_ILi64EEENSA_ILi128EEESF_EEENS_6half_tENS5_IJlSB_lEEESI_SJ_NS4_8TiledMMAINS4_8MMA_AtomIJNS4_4SM904GMMA26MMA_64x128x16_F32F16F16_SSILNSN_5MajorE0ELSP_0ELNSN_7ScaleInE1ELSQ_1EEEEEENS4_6LayoutISC_NS5_IJNSA_ILi0EEESU_SU_EEEEENS5_IJNS4_10UnderscoreESX_SX_EEEEENS4_13SM90_TMA_LOADENS4_14ComposedLayoutINS4_7SwizzleILi3ELi4ELi3EEENS4_18smem_ptr_flag_bitsILi16EEENST_INS5_IJNSA_ILi8EEESF_EEENS5_IJSF_SB_EEEEEEEvNS4_8identityES10_S1A_vS1B_EENS_8epilogue10collective6detail29Sm90TmaWarpSpecializedAdapterINS1E_15DefaultEpilogueISI_SJ_SJ_NS1D_6thread17LinearCombinationISI_Li1EffLNS1I_9ScaleType4KindE0ELNS_15FloatRoundStyleE2ESI_EENS1_15EpilogueDefaultEEEEEvvEEEEvNT_6ParamsE --------------------------
	.section	.text._ZN7cutlass13device_kernelINS_4gemm6kernel13GemmUniversalIN4cute5tupleIJiiiiEEENS1_10collective13CollectiveMmaINS1_34MainloopSm90TmaGmmaWarpSpecializedILi9ENS5_IJNS4_1CILi1EEESB_SB_EEENS1_32KernelTmaWarpSpecializedPingpongEEENS5_IJNSA_ILi64EEENSA_ILi128EEESF_EEENS_6half_tENS5_IJlSB_lEEESI_SJ_NS4_8TiledMMAINS4_8MMA_AtomIJNS4_4SM904GMMA26MMA_64x128x16_F32F16F16_SSILNSN_5MajorE0ELSP_0ELNSN_7ScaleInE1ELSQ_1EEEEEENS4_6LayoutISC_NS5_IJNSA_ILi0EEESU_SU_EEEEENS5_IJNS4_10UnderscoreESX_SX_EEEEENS4_13SM90_TMA_LOADENS4_14ComposedLayoutINS4_7SwizzleILi3ELi4ELi3EEENS4_18smem_ptr_flag_bitsILi16EEENST_INS5_IJNSA_ILi8EEESF_EEENS5_IJSF_SB_EEEEEEEvNS4_8identityES10_S1A_vS1B_EENS_8epilogue10collective6detail29Sm90TmaWarpSpecializedAdapterINS1E_15DefaultEpilogueISI_SJ_SJ_NS1D_6thread17LinearCombinationISI_Li1EffLNS1I_9ScaleType4KindE0ELNS_15FloatRoundStyleE2ESI_EENS1_15EpilogueDefaultEEEEEvvEEEEvNT_6ParamsE,"ax",@progbits
	.align	128
.text._ZN7cutlass13device_kernelINS_4gemm6kernel13GemmUniversalIN4cute5tupleIJiiiiEEENS1_10collective13CollectiveMmaINS1_34MainloopSm90TmaGmmaWarpSpecializedILi9ENS5_IJNS4_1CILi1EEESB_SB_EEENS1_32KernelTmaWarpSpecializedPingpongEEENS5_IJNSA_ILi64EEENSA_ILi128EEESF_EEENS_6half_tENS5_IJlSB_lEEESI_SJ_NS4_8TiledMMAINS4_8MMA_AtomIJNS4_4SM904GMMA26MMA_64x128x16_F32F16F16_SSILNSN_5MajorE0ELSP_0ELNSN_7ScaleInE1ELSQ_1EEEEEENS4_6LayoutISC_NS5_IJNSA_ILi0EEESU_SU_EEEEENS5_IJNS4_10UnderscoreESX_SX_EEEEENS4_13SM90_TMA_LOADENS4_14ComposedLayoutINS4_7SwizzleILi3ELi4ELi3EEENS4_18smem_ptr_flag_bitsILi16EEENST_INS5_IJNSA_ILi8EEESF_EEENS5_IJSF_SB_EEEEEEEvNS4_8identityES10_S1A_vS1B_EENS_8epilogue10collective6detail29Sm90TmaWarpSpecializedAdapterINS1E_15DefaultEpilogueISI_SJ_SJ_NS1D_6thread17LinearCombinationISI_Li1EffLNS1I_9ScaleType4KindE0ELNS_15FloatRoundStyleE2ESI_EENS1_15EpilogueDefaultEEEEEvvEEEEvNT_6ParamsE:
        .type           _ZN7cutlass13device_kernelINS_4gemm6kernel13GemmUniversalIN4cute5tupleIJiiiiEEENS1_10collective13CollectiveMmaINS1_34MainloopSm90TmaGmmaWarpSpecializedILi9ENS5_IJNS4_1CILi1EEESB_SB_EEENS1_32KernelTmaWarpSpecializedPingpongEEENS5_IJNSA_ILi64EEENSA_ILi128EEESF_EEENS_6half_tENS5_IJlSB_lEEESI_SJ_NS4_8TiledMMAINS4_8MMA_AtomIJNS4_4SM904GMMA26MMA_64x128x16_F32F16F16_SSILNSN_5MajorE0ELSP_0ELNSN_7ScaleInE1ELSQ_1EEEEEENS4_6LayoutISC_NS5_IJNSA_ILi0EEESU_SU_EEEEENS5_IJNS4_10UnderscoreESX_SX_EEEEENS4_13SM90_TMA_LOADENS4_14ComposedLayoutINS4_7SwizzleILi3ELi4ELi3EEENS4_18smem_ptr_flag_bitsILi16EEENST_INS5_IJNSA_ILi8EEESF_EEENS5_IJSF_SB_EEEEEEEvNS4_8identityES10_S1A_vS1B_EENS_8epilogue10collective6detail29Sm90TmaWarpSpecializedAdapterINS1E_15DefaultEpilogueISI_SJ_SJ_NS1D_6thread17LinearCombinationISI_Li1EffLNS1I_9ScaleType4KindE0ELNS_15FloatRoundStyleE2ESI_EENS1_15EpilogueDefaultEEEEEvvEEEEvNT_6ParamsE,@function
        .size           _ZN7cutlass13device_kernelINS_4gemm6kernel13GemmUniversalIN4cute5tupleIJiiiiEEENS1_10collective13CollectiveMmaINS1_34MainloopSm90TmaGmmaWarpSpecializedILi9ENS5_IJNS4_1CILi1EEESB_SB_EEENS1_32KernelTmaWarpSpecializedPingpongEEENS5_IJNSA_ILi64EEENSA_ILi128EEESF_EEENS_6half_tENS5_IJlSB_lEEESI_SJ_NS4_8TiledMMAINS4_8MMA_AtomIJNS4_4SM904GMMA26MMA_64x128x16_F32F16F16_SSILNSN_5MajorE0ELSP_0ELNSN_7ScaleInE1ELSQ_1EEEEEENS4_6LayoutISC_NS5_IJNSA_ILi0EEESU_SU_EEEEENS5_IJNS4_10UnderscoreESX_SX_EEEEENS4_13SM90_TMA_LOADENS4_14ComposedLayoutINS4_7SwizzleILi3ELi4ELi3EEENS4_18smem_ptr_flag_bitsILi16EEENST_INS5_IJNSA_ILi8EEESF_EEENS5_IJSF_SB_EEEEEEEvNS4_8identityES10_S1A_vS1B_EENS_8epilogue10collective6detail29Sm90TmaWarpSpecializedAdapterINS1E_15DefaultEpilogueISI_SJ_SJ_NS1D_6thread17LinearCombinationISI_Li1EffLNS1I_9ScaleType4KindE0ELNS_15FloatRoundStyleE2ESI_EENS1_15EpilogueDefaultEEEEEvvEEEEvNT_6ParamsE,(.L_x_208 - _ZN7cutlass13device_kernelINS_4gemm6kernel13GemmUniversalIN4cute5tupleIJiiiiEEENS1_10collective13CollectiveMmaINS1_34MainloopSm90TmaGmmaWarpSpecializedILi9ENS5_IJNS4_1CILi1EEESB_SB_EEENS1_32KernelTmaWarpSpecializedPingpongEEENS5_IJNSA_ILi64EEENSA_ILi128EEESF_EEENS_6half_tENS5_IJlSB_lEEESI_SJ_NS4_8TiledMMAINS4_8MMA_AtomIJNS4_4SM904GMMA26MMA_64x128x16_F32F16F16_SSILNSN_5MajorE0ELSP_0ELNSN_7ScaleInE1ELSQ_1EEEEEENS4_6LayoutISC_NS5_IJNSA_ILi0EEESU_SU_EEEEENS5_IJNS4_10UnderscoreESX_SX_EEEEENS4_13SM90_TMA_LOADENS4_14ComposedLayoutINS4_7SwizzleILi3ELi4ELi3EEENS4_18smem_ptr_flag_bitsILi16EEENST_INS5_IJNSA_ILi8EEESF_EEENS5_IJSF_SB_EEEEEEEvNS4_8identityES10_S1A_vS1B_EENS_8epilogue10collective6detail29Sm90TmaWarpSpecializedAdapterINS1E_15DefaultEpilogueISI_SJ_SJ_NS1D_6thread17LinearCombinationISI_Li1EffLNS1I_9ScaleType4KindE0ELNS_15FloatRoundStyleE2ESI_EENS1_15EpilogueDefaultEEEEEvvEEEEvNT_6ParamsE)
        .other          _ZN7cutlass13device_kernelINS_4gemm6kernel13GemmUniversalIN4cute5tupleIJiiiiEEENS1_10collective13CollectiveMmaINS1_34MainloopSm90TmaGmmaWarpSpecializedILi9ENS5_IJNS4_1CILi1EEESB_SB_EEENS1_32KernelTmaWarpSpecializedPingpongEEENS5_IJNSA_ILi64EEENSA_ILi128EEESF_EEENS_6half_tENS5_IJlSB_lEEESI_SJ_NS4_8TiledMMAINS4_8MMA_AtomIJNS4_4SM904GMMA26MMA_64x128x16_F32F16F16_SSILNSN_5MajorE0ELSP_0ELNSN_7ScaleInE1ELSQ_1EEEEEENS4_6LayoutISC_NS5_IJNSA_ILi0EEESU_SU_EEEEENS5_IJNS4_10UnderscoreESX_SX_EEEEENS4_13SM90_TMA_LOADENS4_14ComposedLayoutINS4_7SwizzleILi3ELi4ELi3EEENS4_18smem_ptr_flag_bitsILi16EEENST_INS5_IJNSA_ILi8EEESF_EEENS5_IJSF_SB_EEEEEEEvNS4_8identityES10_S1A_vS1B_EENS_8epilogue10collective6detail29Sm90TmaWarpSpecializedAdapterINS1E_15DefaultEpilogueISI_SJ_SJ_NS1D_6thread17LinearCombinationISI_Li1EffLNS1I_9ScaleType4KindE0ELNS_15FloatRoundStyleE2ESI_EENS1_15EpilogueDefaultEEEEEvvEEEEvNT_6ParamsE,@"STO_CUDA_ENTRY STV_DEFAULT"
_ZN7cutlass13device_kernelINS_4gemm6kernel13GemmUniversalIN4cute5tupleIJiiiiEEENS1_10collective13CollectiveMmaINS1_34MainloopSm90TmaGmmaWarpSpecializedILi9ENS5_IJNS4_1CILi1EEESB_SB_EEENS1_32KernelTmaWarpSpecializedPingpongEEENS5_IJNSA_ILi64EEENSA_ILi128EEESF_EEENS_6half_tENS5_IJlSB_lEEESI_SJ_NS4_8TiledMMAINS4_8MMA_AtomIJNS4_4SM904GMMA26MMA_64x128x16_F32F16F16_SSILNSN_5MajorE0ELSP_0ELNSN_7ScaleInE1ELSQ_1EEEEEENS4_6LayoutISC_NS5_IJNSA_ILi0EEESU_SU_EEEEENS5_IJNS4_10UnderscoreESX_SX_EEEEENS4_13SM90_TMA_LOADENS4_14ComposedLayoutINS4_7SwizzleILi3ELi4ELi3EEENS4_18smem_ptr_flag_bitsILi16EEENST_INS5_IJNSA_ILi8EEESF_EEENS5_IJSF_SB_EEEEEEEvNS4_8identityES10_S1A_vS1B_EENS_8epilogue10collective6detail29Sm90TmaWarpSpecializedAdapterINS1E_15DefaultEpilogueISI_SJ_SJ_NS1D_6thread17LinearCombinationISI_Li1EffLNS1I_9ScaleType4KindE0ELNS_15FloatRoundStyleE2ESI_EENS1_15EpilogueDefaultEEEEEvvEEEEvNT_6ParamsE:
[----:B------:R-:W0:Y:S02]  /*0000*/  LDC R1, c[0x0][0x28] ;  /* 0x00000a00ff017b82 */ /* 0x000e240000000800 */
[----:B0-----:R-:W-:Y:S01]  /*0010*/  VIADD R1, R1, 0xfffffff8 ;  /* 0xfffffff801017836 */ /* 0x001fe20000000000 */
[----:B------:R-:W0:Y:S01]  /*0020*/  S2R R4, SR_TID.X ;  /* 0x0000000000047919 */ /* 0x000e220000002100 */
[----:B------:R-:W-:Y:S01]  /*0030*/  ELECT P0, URZ, PT ;  /* 0x00000000003f782f */ /* 0x000fe20003800000 */
[----:B------:R-:W-:Y:S01]  /*0040*/  BSSY B0, `(.L_x_0) ;  /* 0x000000f000007945 */ /* 0x000fe20003800000 */
[--C-:B0-----:R-:W-:Y:S02]  /*0050*/  SHF.R.U32.HI R0, RZ, 0x5, R4.reuse ;  /* 0x00000005ff007819 */ /* 0x101fe40000011604 */
[----:B------:R-:W-:-:S03]  /*0060*/  SHF.R.U32.HI R5, RZ, 0x7, R4 ;  /* 0x00000007ff057819 */ /* 0x000fc60000011604 */
[----:B------:R-:W0:Y:S04]  /*0070*/  SHFL.IDX PT, R2, R0, RZ, 0x1f ;  /* 0x00001fff00027589 */ /* 0x000e2800000e0000 */
[----:B------:R1:W2:Y:S01]  /*0080*/  SHFL.IDX PT, R7, R5, RZ, 0x1f ;  /* 0x00001fff05077589 */ /* 0x0002a200000e0000 */
[----:B0-----:R-:W-:-:S13]  /*0090*/  ISETP.NE.OR P0, PT, R2, RZ, !P0 ;  /* 0x000000ff0200720c */ /* 0x001fda0004705670 */
[----:B-12---:R-:W-:Y:S05]  /*00a0*/  @P0 BRA `(.L_x_1) ;  /* 0x0000000000200947 */ /* 0x006fea0003800000 */
[----:B------:R-:W-:Y:S02]  /*00b0*/  ULDC.64 UR4, c[0x0][0x198] ;  /* 0x0000660000047ab9 */ /* 0x000fe40000000a00 */
[----:B------:R-:W-:Y:S02]  /*00c0*/  UIADD3 UR6, UP0, UR4, 0xf0, URZ ;  /* 0x000000f004067890 */ /* 0x000fe4000ff1e03f */
[----:B------:R-:W-:Y:S02]  /*00d0*/  UIADD3 UR4, UP1, UR4, 0x1f0, URZ ;  /* 0x000001f004047890 */ /* 0x000fe4000ff3e03f */
[----:B------:R-:W-:Y:S02]  /*00e0*/  UIADD3.X UR7, URZ, UR5, URZ, UP0, !UPT ;  /* 0x000000053f077290 */ /* 0x000fe400087fe43f */
[----:B------:R-:W-:-:S07]  /*00f0*/  UIADD3.X UR5, URZ, UR5, URZ, UP1, !UPT ;  /* 0x000000053f057290 */ /* 0x000fce0008ffe43f */
[----:B------:R0:W-:Y:S02]  /*0100*/  UTMACCTL.PF [UR6] ;  /* 0x00000000060079b9 */ /* 0x0001e40008040000 */
[----:B------:R0:W-:Y:S02]  /*0110*/  UTMACCTL.PF [UR4] ;  /* 0x00000000040079b9 */ /* 0x0001e40008040000 */
[----:B0-----:R-:W-:Y:S01]  /*0120*/  NOP ;  /* 0x0000000000007918 */ /* 0x001fe20000000000 */
.L_x_1:
[----:B------:R-:W-:Y:S05]  /*0130*/  BSYNC B0 ;  /* 0x0000000000007941 */ /* 0x000fea0003800000 */
.L_x_0:
[----:B------:R-:W0:Y:S02]  /*0140*/  SHFL.IDX PT, R3, R0, RZ, 0x1f ;  /* 0x00001fff00037589 */ /* 0x000e2400000e0000 */
[----:B0-----:R-:W-:-:S13]  /*0150*/  ISETP.NE.AND P0, PT, R3, RZ, PT ;  /* 0x000000ff0300720c */ /* 0x001fda0003f05270 */
[----:B------:R-:W-:Y:S05]  /*0160*/  @P0 BRA `(.L_x_2) ;  /* 0x00000000008c0947 */ /* 0x000fea0003800000 */
[----:B------:R-:W-:Y:S01]  /*0170*/  ELECT P0, URZ, PT ;  /* 0x00000000003f782f */ /* 0x000fe20003800000 */
[----:B------:R-:W-:-:S12]  /*0180*/  BSSY B0, `(.L_x_2) ;  /* 0x0000021000007945 */ /* 0x000fd80003800000 */
[----:B------:R-:W-:Y:S05]  /*0190*/  @!P0 BRA `(.L_x_3) ;  /* 0x00000000007c8947 */ /* 0x000fea0003800000 */
[----:B------:R-:W0:Y:S01]  /*01a0*/  S2UR UR8, SR_CgaCtaId ;  /* 0x00000000000879c3 */ /* 0x000e220000008800 */
[----:B------:R-:W-:Y:S01]  /*01b0*/  UMOV UR4, 0x400 ;  /* 0x0000040000047882 */ /* 0x000fe20000000000 */
[----:B------:R-:W-:Y:S01]  /*01c0*/  UMOV UR5, 0x1 ;  /* 0x0000000100057882 */ /* 0x000fe20000000000 */
[----:B------:R-:W-:Y:S02]  /*01d0*/  UMOV UR6, 0x80 ;  /* 0x0000008000067882 */ /* 0x000fe40000000000 */
[----:B------:R-:W-:-:S04]  /*01e0*/  UIADD3 UR6, -UR6, 0x100000, URZ ;  /* 0x0010000006067890 */ /* 0x000fc8000fffe13f */
[----:B------:R-:W-:Y:S02]  /*01f0*/  USHF.L.U32 UR7, UR6, 0xb, URZ ;  /* 0x0000000b06077899 */ /* 0x000fe4000800063f */
[----:B------:R-:W-:Y:S02]  /*0200*/  USHF.L.U32 UR6, UR6, 0x1, URZ ;  /* 0x0000000106067899 */ /* 0x000fe4000800063f */
[----:B0-----:R-:W-:Y:S02]  /*0210*/  ULEA UR8, UR8, UR4, 0x18 ;  /* 0x0000000408087291 */ /* 0x001fe4000f8ec03f */
[----:B------:R-:W-:-:S04]  /*0220*/  UIADD3 UR4, -UR5, 0x100000, URZ ;  /* 0x0010000005047890 */ /* 0x000fc8000fffe13f */
[----:B------:R-:W-:Y:S02]  /*0230*/  USHF.L.U32 UR5, UR4, 0xb, URZ ;  /* 0x0000000b04057899 */ /* 0x000fe4000800063f */
[----:B------:R-:W-:Y:S01]  /*0240*/  USHF.L.U32 UR4, UR4, 0x1, URZ ;  /* 0x0000000104047899 */ /* 0x000fe2000800063f */
[----:B------:R-:W0:Y:S11]  /*0250*/  FENCE.VIEW.ASYNC.S ;  /* 0x00000000000073c6 */ /* 0x000e360000000000 */
[----:B0-----:R0:W1:Y:S01]  /*0260*/  SYNCS.EXCH.64 URZ, [UR8], UR4 ;  /* 0x00000004083f75b2 */ /* 0x0010620008000100 */
[----:B------:R0:W2:Y:S01]  /*0270*/  SYNCS.EXCH.64 URZ, [UR8+0x48], UR6 ;  /* 0x00004806083f75b2 */ /* 0x0000a20008000100 */
[----:B------:R0:W3:Y:S01]  /*0280*/  SYNCS.EXCH.64 URZ, [UR8+0x8], UR4 ;  /* 0x00000804083f75b2 */ /* 0x0000e20008000100 */
[----:B------:R0:W4:Y:S01]  /*0290*/  SYNCS.EXCH.64 URZ, [UR8+0x50], UR6 ;  /* 0x00005006083f75b2 */ /* 0x0001220008000100 */
[----:B------:R0:W0:Y:S01]  /*02a0*/  SYNCS.EXCH.64 URZ, [UR8+0x10], UR4 ;  /* 0x00001004083f75b2 */ /* 0x0000220008000100 */
        /* <DEDUP_REMOVED lines=13> */
[----:B------:R-:W-:Y:S01]  /*0380*/  NOP ;  /* 0x0000000000007918 */ /* 0x000fe20000000000 */
.L_x_3:
[----:B0-----:R-:W-:Y:S05]  /*0390*/  BSYNC B0 ;  /* 0x0000000000007941 */ /* 0x001fea0003800000 */
.L_x_2:
[----:B------:R-:W0:Y:S01]  /*03a0*/  SHFL.IDX PT, R6, R0, RZ, 0x1f ;  /* 0x00001fff00067589 */ /* 0x000e2200000e0000 */
[----:B------:R-:W-:Y:S01]  /*03b0*/  ELECT P0, URZ, PT ;  /* 0x00000000003f782f */ /* 0x000fe20003800000 */
[----:B------:R-:W-:Y:S01]  /*03c0*/  NOP ;  /* 0x0000000000007918 */ /* 0x000fe20000000000 */
[----:B------:R-:W-:Y:S01]  /*03d0*/  ELECT P1, URZ, PT ;  /* 0x00000000003f782f */ /* 0x000fe20003820000 */
[----:B------:R-:W5:Y:S01]  /*03e0*/  SHFL.IDX PT, R3, R0, RZ, 0x1f ;  /* 0x00001fff00037589 */ /* 0x000f6200000e0000 */
[----:B------:R-:W-:Y:S01]  /*03f0*/  UMOV UR4, 0x20 ;  /* 0x0000002000047882 */ /* 0x000fe20000000000 */
[----:B------:R-:W-:Y:S01]  /*0400*/  UMOV UR11, 0x80 ;  /* 0x00000080000b7882 */ /* 0x000fe20000000000 */
[----:B------:R-:W-:Y:S01]  /*0410*/  NOP ;  /* 0x0000000000007918 */ /* 0x000fe20000000000 */
[----:B------:R-:W1:Y:S01]  /*0420*/  SHFL.IDX PT, R5, R5, RZ, 0x1f ;  /* 0x00001fff05057589 */ /* 0x000e6200000e0000 */
[C---:B------:R-:W-:Y:S01]  /*0430*/  VIADD R31, R7.reuse, 0xffffffff ;  /* 0xffffffff071f7836 */ /* 0x040fe20000000000 */
[----:B------:R-:W-:Y:S01]  /*0440*/  ULDC.64 UR36, c[0x0][0x208] ;  /* 0x0000820000247ab9 */ /* 0x000fe20000000a00 */
[----:B------:R-:W-:-:S03]  /*0450*/  ISETP.NE.AND P2, PT, R7, RZ, PT ;  /* 0x000000ff0700720c */ /* 0x000fc60003f45270 */
[----:B------:R-:W-:Y:S02]  /*0460*/  ISETP.GE.U32.AND P3, PT, R31, 0x2, PT ;  /* 0x000000021f00780c */ /* 0x000fe40003f66070 */
[----:B0-----:R-:W-:Y:S02]  /*0470*/  ISETP.NE.OR P0, PT, R6, RZ, !P0 ;  /* 0x000000ff0600720c */ /* 0x001fe40004705670 */
[----:B-----5:R-:W-:Y:S02]  /*0480*/  ISETP.NE.OR P1, PT, R3, RZ, !P1 ;  /* 0x000000ff0300720c */ /* 0x020fe40004f25670 */
[----:B------:R-:W-:Y:S02]  /*0490*/  SHF.R.S32.HI R3, RZ, 0x1f, R2 ;  /* 0x0000001fff037819 */ /* 0x000fe40000011402 */
[----:B-1----:R-:W-:Y:S02]  /*04a0*/  R2UR UR43, R5 ;  /* 0x00000000052b72ca */ /* 0x002fe400000e0000 */
[----:B------:R-:W-:-:S05]  /*04b0*/  LEA.HI R3, R3, R2, RZ, 0x2 ;  /* 0x0000000203037211 */ /* 0x000fca00078f10ff */
[----:B------:R-:W-:Y:S01]  /*04c0*/  VOTEU.ALL UP0, P0 ;  /* 0x00000000003f7886 */ /* 0x000fe20000000000 */
[----:B------:R-:W-:Y:S01]  /*04d0*/  LOP3.LUT R3, R3, 0xfffffffc, RZ, 0xc0, !PT ;  /* 0xfffffffc03037812 */ /* 0x000fe200078ec0ff */
[----:B------:R-:W-:-:S03]  /*04e0*/  VOTEU.ALL UP1, P1 ;  /* 0x00000000003f7886 */ /* 0x000fc60000820000 */
[----:B------:R-:W0:Y:S01]  /*04f0*/  @!UP0 S2UR UR7, SR_CgaCtaId ;  /* 0x00000000000789c3 */ /* 0x000e220000008800 */
[----:B------:R-:W-:Y:S01]  /*0500*/  @!UP0 UMOV UR6, 0x400 ;  /* 0x0000040000068882 */ /* 0x000fe20000000000 */
[----:B------:R-:W-:-:S04]  /*0510*/  @!UP0 UIADD3 UR4, -UR4, 0x100000, URZ ;  /* 0x0010000004048890 */ /* 0x000fc8000fffe13f */
[----:B------:R-:W-:Y:S02]  /*0520*/  @!UP0 USHF.L.U32 UR5, UR4, 0xb, URZ ;  /* 0x0000000b04058899 */ /* 0x000fe4000800063f */
[----:B------:R-:W-:Y:S01]  /*0530*/  @!UP0 USHF.L.U32 UR4, UR4, 0x1, URZ ;  /* 0x0000000104048899 */ /* 0x000fe2000800063f */
[----:B------:R-:W-:Y:S01]  /*0540*/  IMAD.IADD R14, R2, 0x1, -R3 ;  /* 0x00000001020e7824 */ /* 0x000fe200078e0a03 */
[----:B------:R-:W-:Y:S01]  /*0550*/  @!UP1 UMOV UR9, 0x400 ;  /* 0x0000040000099882 */ /* 0x000fe20000000000 */
[----:B------:R-:W-:Y:S01]  /*0560*/  VOTEU.ALL UP2, P1 ;  /* 0x00000000003f7886 */ /* 0x000fe20000840000 */
[----:B------:R-:W-:Y:S01]  /*0570*/  VOTEU.ALL UP3, P1 ;  /* 0x00000000003f7886 */ /* 0x000fe20000860000 */
[----:B------:R-:W-:Y:S01]  /*0580*/  VOTEU.ALL UP4, P1 ;  /* 0x00000000003f7886 */ /* 0x000fe20000880000 */
[----:B------:R-:W1:Y:S01]  /*0590*/  @!UP1 S2UR UR10, SR_CgaCtaId ;  /* 0x00000000000a99c3 */ /* 0x000e620000008800 */
[----:B------:R-:W-:Y:S01]  /*05a0*/  VOTEU.ALL UP5, P1 ;  /* 0x00000000003f7886 */ /* 0x000fe200008a0000 */
[----:B------:R-:W-:-:S04]  /*05b0*/  SHF.R.S32.HI R3, RZ, 0x1f, R4 ;  /* 0x0000001fff037819 */ /* 0x000fc80000011404 */
[----:B------:R-:W-:-:S04]  /*05c0*/  LEA.HI R3, R3, R4, RZ, 0x7 ;  /* 0x0000000403037211 */ /* 0x000fc800078f38ff */
[----:B------:R-:W-:-:S05]  /*05d0*/  LOP3.LUT R3, R3, 0xffffff80, RZ, 0xc0, !PT ;  /* 0xffffff8003037812 */ /* 0x000fca00078ec0ff */
[----:B------:R-:W-:Y:S01]  /*05e0*/  IMAD.IADD R5, R4, 0x1, -R3 ;  /* 0x0000000104057824 */ /* 0x000fe200078e0a03 */
[----:B0-----:R-:W-:Y:S02]  /*05f0*/  @!UP0 ULEA UR8, UR7, UR6, 0x18 ;  /* 0x0000000607088291 */ /* 0x001fe4000f8ec03f */
[----:B------:R-:W-:-:S04]  /*0600*/  @!UP1 UIADD3 UR6, -UR11, 0x100000, URZ ;  /* 0x001000000b069890 */ /* 0x000fc8000fffe13f */
[----:B------:R-:W-:Y:S02]  /*0610*/  @!UP1 USHF.L.U32 UR7, UR6, 0xb, URZ ;  /* 0x0000000b06079899 */ /* 0x000fe4000800063f */
[----:B------:R-:W-:Y:S01]  /*0620*/  @!UP1 USHF.L.U32 UR6, UR6, 0x1, URZ ;  /* 0x0000000106069899 */ /* 0x000fe2000800063f */
[----:B------:R-:W-:Y:S01]  /*0630*/  VOTEU.ALL UP0, P0 ;  /* 0x00000000003f7886 */ /* 0x000fe20000000000 */
[----:B-1----:R-:W-:Y:S01]  /*0640*/  @!UP1 ULEA UR9, UR10, UR9, 0x18 ;  /* 0x000000090a099291 */ /* 0x002fe2000f8ec03f */
[----:B------:R-:W-:Y:S02]  /*0650*/  VOTEU.ALL UP1, P0 ;  /* 0x00000000003f7886 */ /* 0x000fe40000020000 */
[----:B------:R-:W-:Y:S01]  /*0660*/  ULDC.64 UR10, c[0x0][0x598] ;  /* 0x00016600000a7ab9 */ /* 0x000fe20000000a00 */
[----:B------:R-:W-:Y:S01]  /*0670*/  ISETP.NE.AND P0, PT, R14, 0x3, PT ;  /* 0x000000030e00780c */ /* 0x000fe20003f05270 */
[----:B------:R-:W0:Y:S02]  /*0680*/  FENCE.VIEW.ASYNC.S ;  /* 0x00000000000073c6 */ /* 0x000e240000000000 */
[----:B0-----:R0:W2:Y:S01]  /*0690*/  @!UP0 SYNCS.EXCH.64 URZ, [UR8+0xc0], UR4 ;  /* 0x0000c004083f85b2 */ /* 0x0010a20008000100 */
[----:B------:R-:W-:-:S02]  /*06a0*/  ISETP.NE.U32.AND P1, PT, RZ, UR10, PT ;  /* 0x0000000aff007c0c */ /* 0x000fc4000bf25070 */
[----:B------:R-:W-:Y:S02]  /*06b0*/  ISETP.EQ.OR P0, PT, R14, RZ, !P0 ;  /* 0x000000ff0e00720c */ /* 0x000fe40004702670 */
[----:B------:R-:W-:Y:S02]  /*06c0*/  ISETP.NE.AND.EX P1, PT, RZ, UR11, PT, P1 ;  /* 0x0000000bff007c0c */ /* 0x000fe4000bf25310 */
[----:B------:R-:W-:-:S04]  /*06d0*/  ISETP.EQ.AND P0, PT, R7, RZ, P0 ;  /* 0x000000ff0700720c */ /* 0x000fc80000702270 */
[----:B------:R-:W-:-:S04]  /*06e0*/  SEL R23, RZ, 0x1, !P0 ;  /* 0x00000001ff177807 */ /* 0x000fc80004000000 */
[----:B------:R-:W-:Y:S01]  /*06f0*/  SEL R23, R23, 0x2, P3 ;  /* 0x0000000217177807 */ /* 0x000fe20001800000 */
[----:B------:R0:W2:Y:S01]  /*0700*/  @!UP1 SYNCS.EXCH.64 URZ, [UR8+0xc8], UR4 ;  /* 0x0000c804083f95b2 */ /* 0x0000a20008000100 */
[----:B------:R-:W-:Y:S01]  /*0710*/  NOP ;  /* 0x0000000000007918 */ /* 0x000fe20000000000 */
[----:B------:R0:W2:Y:S01]  /*0720*/  @!UP2 SYNCS.EXCH.64 URZ, [UR9+0xa0], UR6 ;  /* 0x0000a006093fa5b2 */ /* 0x0000a20008000100 */
[----:B------:R0:W2:Y:S01]  /*0730*/  @!UP3 SYNCS.EXCH.64 URZ, [UR9+0xa8], UR6 ;  /* 0x0000a806093fb5b2 */ /* 0x0000a20008000100 */
[----:B------:R0:W2:Y:S01]  /*0740*/  @!UP4 SYNCS.EXCH.64 URZ, [UR9+0xb0], UR6 ;  /* 0x0000b006093fc5b2 */ /* 0x0000a20008000100 */
[----:B------:R0:W2:Y:S01]  /*0750*/  @!UP5 SYNCS.EXCH.64 URZ, [UR9+0xb8], UR6 ;  /* 0x0000b806093fd5b2 */ /* 0x0000a20008000100 */
[----:B------:R-:W-:Y:S01]  /*0760*/  NOP ;  /* 0x0000000000007918 */ /* 0x000fe20000000000 */
[----:B--234-:R-:W-:Y:S06]  /*0770*/  BAR.SYNC.DEFER_BLOCKING 0x0 ;  /* 0x0000000000007b1d */ /* 0x01cfec0000010000 */
[----:B0-----:R-:W-:Y:S05]  /*0780*/  @!P1 BRA `(.L_x_4) ;  /* 0x00000000001c9947 */ /* 0x001fea0003800000 */
[----:B------:R-:W0:Y:S02]  /*0790*/  LDC.64 R2, c[0x0][0x598] ;  /* 0x00016600ff027b82 */ /* 0x000e240000000a00 */
[----:B0-----:R-:W2:Y:S02]  /*07a0*/  LDG.E.64 R2, desc[UR36][R2.64] ;  /* 0x0000002402027981 */ /* 0x001ea4000c1e1b00 */
[----:B--2---:R-:W-:-:S04]  /*07b0*/  ISETP.NE.U32.AND P0, PT, R2, RZ, PT ;  /* 0x000000ff0200720c */ /* 0x004fc80003f05070 */
[----:B------:R-:W-:-:S13]  /*07c0*/  ISETP.NE.AND.EX P0, PT, R3, RZ, PT, P0 ;  /* 0x000000ff0300720c */ /* 0x000fda0003f05300 */
[----:B------:R-:W-:Y:S05]  /*07d0*/  @!P0 BRA `(.L_x_4) ;  /* 0x0000000000088947 */ /* 0x000fea0003800000 */
[----:B------:R1:W5:Y:S01]  /*07e0*/  LD.E R88, desc[UR36][R2.64] ;  /* 0x0000002402587980 */ /* 0x000362000c101900 */
[----:B------:R-:W-:Y:S05]  /*07f0*/  BRA `(.L_x_5) ;  /* 0x0000000000247947 */ /* 0x000fea0003800000 */
.L_x_4:
[----:B------:R-:W-:Y:S02]  /*0800*/  ULDC.64 UR4, c[0x0][0x588] ;  /* 0x0001620000047ab9 */ /* 0x000fe40000000a00 */
[----:B------:R-:W-:-:S04]  /*0810*/  ISETP.NE.U32.AND P0, PT, RZ, UR4, PT ;  /* 0x00000004ff007c0c */ /* 0x000fc8000bf05070 */
[----:B------:R-:W-:-:S13]  /*0820*/  ISETP.NE.AND.EX P0, PT, RZ, UR5, PT, P0 ;  /* 0x00000005ff007c0c */ /* 0x000fda000bf05300 */
[----:B------:R-:W-:Y:S05]  /*0830*/  @!P0 BRA `(.L_x_6) ;  /* 0x00000000000c8947 */ /* 0x000fea0003800000 */
[----:B------:R-:W0:Y:S02]  /*0840*/  LDC.64 R88, c[0x0][0x588] ;  /* 0x00016200ff587b82 */ /* 0x000e240000000a00 */
[----:B0-----:R0:W5:Y:S01]  /*0850*/  LDG.E R88, desc[UR36][R88.64] ;  /* 0x0000002458587981 */ /* 0x001162000c1e1900 */
[----:B------:R-:W-:Y:S05]  /*0860*/  BRA `(.L_x_5) ;  /* 0x0000000000087947 */ /* 0x000fea0003800000 */
.L_x_6:
[----:B------:R-:W-:Y:S02]  /*0870*/  ULDC UR4, c[0x0][0x580] ;  /* 0x0001600000047ab9 */ /* 0x000fe40000000800 */
[----:B------:R-:W-:-:S07]  /*0880*/  IMAD.U32 R88, RZ, RZ, UR4 ;  /* 0x00000004ff587e24 */ /* 0x000fce000f8e00ff */
.L_x_5:
[----:B------:R-:W-:Y:S02]  /*0890*/  ULDC.64 UR4, c[0x0][0x5a0] ;  /* 0x0001680000047ab9 */ /* 0x000fe40000000a00 */
[----:B------:R-:W-:-:S04]  /*08a0*/  ISETP.NE.U32.AND P0, PT, RZ, UR4, PT ;  /* 0x00000004ff007c0c */ /* 0x000fc8000bf05070 */
[----:B------:R-:W-:-:S13]  /*08b0*/  ISETP.NE.AND.EX P0, PT, RZ, UR5, PT, P0 ;  /* 0x00000005ff007c0c */ /* 0x000fda000bf05300 */
[----:B------:R-:W-:Y:S05]  /*08c0*/  @!P0 BRA `(.L_x_7) ;  /* 0x00000000001c8947 */ /* 0x000fea0003800000 */
[----:B-1----:R-:W1:Y:S02]  /*08d0*/  LDC.64 R2, c[0x0][0x5a0] ;  /* 0x00016800ff027b82 */ /* 0x002e640000000a00 */
[----:B-1----:R-:W2:Y:S02]  /*08e0*/  LDG.E.64 R2, desc[UR36][R2.64] ;  /* 0x0000002402027981 */ /* 0x002ea4000c1e1b00 */
[----:B--2---:R-:W-:-:S04]  /*08f0*/  ISETP.NE.U32.AND P0, PT, R2, RZ, PT ;  /* 0x000000ff0200720c */ /* 0x004fc80003f05070 */
[----:B------:R-:W-:-:S13]  /*0900*/  ISETP.NE.AND.EX P0, PT, R3, RZ, PT, P0 ;  /* 0x000000ff0300720c */ /* 0x000fda0003f05300 */
[----:B------:R-:W-:Y:S05]  /*0910*/  @!P0 BRA `(.L_x_7) ;  /* 0x0000000000088947 */ /* 0x000fea0003800000 */
[----:B0-----:R2:W5:Y:S01]  /*0920*/  LD.E R89, desc[UR36][R2.64] ;  /* 0x0000002402597980 */ /* 0x001562000c101900 */
[----:B------:R-:W-:Y:S05]  /*0930*/  BRA `(.L_x_8) ;  /* 0x0000000000247947 */ /* 0x000fea0003800000 */
.L_x_7:
[----:B------:R-:W-:Y:S02]  /*0940*/  ULDC.64 UR4, c[0x0][0x590] ;  /* 0x0001640000047ab9 */ /* 0x000fe40000000a00 */
[----:B------:R-:W-:-:S04]  /*0950*/  ISETP.NE.U32.AND P0, PT, RZ, UR4, PT ;  /* 0x00000004ff007c0c */ /* 0x000fc8000bf05070 */
[----:B------:R-:W-:-:S13]  /*0960*/  ISETP.NE.AND.EX P0, PT, RZ, UR5, PT, P0 ;  /* 0x00000005ff007c0c */ /* 0x000fda000bf05300 */
[----:B------:R-:W-:Y:S05]  /*0970*/  @!P0 BRA `(.L_x_9) ;  /* 0x00000000000c8947 */ /* 0x000fea0003800000 */
[----:B-1----:R-:W0:Y:S02]  /*0980*/  LDC.64 R2, c[0x0][0x590] ;  /* 0x00016400ff027b82 */ /* 0x002e240000000a00 */
[----:B0-----:R0:W5:Y:S01]  /*0990*/  LDG.E R89, desc[UR36][R2.64] ;  /* 0x0000002402597981 */ /* 0x001162000c1e1900 */
[----:B------:R-:W-:Y:S05]  /*09a0*/  BRA `(.L_x_8) ;  /* 0x0000000000087947 */ /* 0x000fea0003800000 */
.L_x_9:
[----:B------:R-:W-:Y:S02]  /*09b0*/  ULDC UR4, c[0x0][0x584] ;  /* 0x0001610000047ab9 */ /* 0x000fe40000000800 */
[----:B0-----:R-:W-:-:S07]  /*09c0*/  IMAD.U32 R89, RZ, RZ, UR4 ;  /* 0x00000004ff597e24 */ /* 0x001fce000f8e00ff */
.L_x_8:
[----:B012---:R-:W0:Y:S01]  /*09d0*/  LDC R2, c[0x0][0x65c] ;  /* 0x00019700ff027b82 */ /* 0x007e220000000800 */
[----:B------:R-:W1:Y:S01]  /*09e0*/  S2R R15, SR_CTAID.Y ;  /* 0x00000000000f7919 */ /* 0x000e620000002600 */
[----:B------:R-:W-:Y:S01]  /*09f0*/  ULDC UR6, c[0x0][0x28c] ;  /* 0x0000a30000067ab9 */ /* 0x000fe20000000800 */
[----:B------:R-:W-:Y:S01]  /*0a00*/  ISETP.NE.AND P0, PT, R7, 0x2, PT ;  /* 0x000000020700780c */ /* 0x000fe20003f05270 */
[----:B------:R-:W-:Y:S01]  /*0a10*/  UIADD3 UR6, UR6, 0x3f, URZ ;  /* 0x0000003f06067890 */ /* 0x000fe2000fffe03f */
[----:B------:R-:W2:Y:S01]  /*0a20*/  S2R R6, SR_CTAID.X ;  /* 0x0000000000067919 */ /* 0x000ea20000002500 */
[----:B------:R-:W-:Y:S01]  /*0a30*/  UMOV UR38, URZ ;  /* 0x0000003f00267c82 */ /* 0x000fe20008000000 */
[----:B------:R-:W-:Y:S01]  /*0a40*/  UMOV UR39, URZ ;  /* 0x0000003f00277c82 */ /* 0x000fe20008000000 */
[----:B------:R-:W-:Y:S01]  /*0a50*/  USHF.R.S32.HI UR7, URZ, 0x1f, UR6 ;  /* 0x0000001f3f077899 */ /* 0x000fe20008011406 */
[----:B------:R-:W-:-:S03]  /*0a60*/  ULDC.64 UR8, c[0x0][0x650] ;  /* 0x0001940000087ab9 */ /* 0x000fc60000000a00 */
[----:B------:R-:W-:-:S04]  /*0a70*/  ULEA.HI UR7, UR7, UR6, URZ, 0x6 ;  /* 0x0000000607077291 */ /* 0x000fc8000f8f303f */
[----:B------:R-:W-:Y:S01]  /*0a80*/  USHF.R.S32.HI UR40, URZ, 0x6, UR7 ;  /* 0x000000063f287899 */ /* 0x000fe20008011407 */
[----:B0-----:R-:W-:-:S13]  /*0a90*/  ISETP.NE.AND P1, PT, R2, 0x1, PT ;  /* 0x000000010200780c */ /* 0x001fda0003f25270 */
[----:B------:R-:W2:Y:S01]  /*0aa0*/  @P1 LDC R17, c[0x0][0x10] ;  /* 0x00000400ff111b82 */ /* 0x000ea20000000800 */
[----:B-1----:R-:W-:Y:S02]  /*0ab0*/  @P1 IMAD.MOV.U32 R8, RZ, RZ, R15 ;  /* 0x000000ffff081224 */ /* 0x002fe400078e000f */
[----:B------:R-:W-:Y:S02]  /*0ac0*/  @P1 IMAD.MOV.U32 R9, RZ, RZ, RZ ;  /* 0x000000ffff091224 */ /* 0x000fe400078e00ff */
[----:B------:R-:W-:-:S03]  /*0ad0*/  @P1 IMAD.MOV.U32 R7, RZ, RZ, RZ ;  /* 0x000000ffff071224 */ /* 0x000fc600078e00ff */
[----:B------:R-:W0:Y:S01]  /*0ae0*/  @!P1 LDC R3, c[0x0][0xc] ;  /* 0x00000300ff039b82 */ /* 0x000e220000000800 */
[----:B------:R-:W-:Y:S01]  /*0af0*/  ULDC UR4, c[0x0][0xc] ;  /* 0x0000030000047ab9 */ /* 0x000fe20000000800 */
[----:B------:R-:W-:Y:S02]  /*0b00*/  ULDC UR5, c[0x0][0x10] ;  /* 0x0000040000057ab9 */ /* 0x000fe40000000800 */
[----:B------:R-:W-:-:S04]  /*0b10*/  UIMAD.WIDE.U32 UR4, UR4, UR5, URZ ;  /* 0x00000005040472a5 */ /* 0x000fc8000f8e003f */
[----:B------:R-:W1:Y:S01]  /*0b20*/  LDC R0, c[0x0][0x14] ;  /* 0x00000500ff007b82 */ /* 0x000e620000000800 */
[----:B--2---:R-:W-:-:S04]  /*0b30*/  @P1 IMAD.WIDE.U32 R16, R6, R17, R8 ;  /* 0x0000001106101225 */ /* 0x004fc800078e0008 */
[----:B------:R-:W-:Y:S02]  /*0b40*/  @P1 IMAD.IADD R17, R17, 0x1, R7 ;  /* 0x0000000111111824 */ /* 0x000fe400078e0207 */
[----:B------:R-:W-:Y:S02]  /*0b50*/  IMAD.MOV.U32 R7, RZ, RZ, RZ ;  /* 0x000000ffff077224 */ /* 0x000fe400078e00ff */
[----:B0-----:R-:W-:-:S04]  /*0b60*/  @!P1 IMAD.WIDE.U32 R8, R3, R15, R6 ;  /* 0x0000000f03089225 */ /* 0x001fc800078e0006 */
[----:B------:R-:W-:Y:S02]  /*0b70*/  @!P1 IMAD.MOV.U32 R16, RZ, RZ, R8 ;  /* 0x000000ffff109224 */ /* 0x000fe400078e0008 */
[----:B-1----:R-:W-:-:S04]  /*0b80*/  IMAD.WIDE.U32 R10, R0, UR4, RZ ;  /* 0x00000004000a7c25 */ /* 0x002fc8000f8e00ff */
[----:B------:R-:W-:Y:S01]  /*0b90*/  IMAD R3, R0, UR5, RZ ;  /* 0x0000000500037c24 */ /* 0x000fe2000f8e02ff */
[----:B------:R0:W-:Y:S01]  /*0ba0*/  STL.64 [R1], R10 ;  /* 0x0000000a01007387 */ /* 0x0001e20000100a00 */
[----:B------:R-:W-:Y:S02]  /*0bb0*/  @!P1 IMAD.MOV.U32 R17, RZ, RZ, R9 ;  /* 0x000000ffff119224 */ /* 0x000fe400078e0009 */
[----:B------:R-:W-:Y:S01]  /*0bc0*/  IMAD.IADD R0, R11, 0x1, R3 ;  /* 0x000000010b007824 */ /* 0x000fe200078e0203 */
[----:B------:R-:W-:Y:S06]  /*0bd0*/  @P0 BRA `(.L_x_10) ;  /* 0x0000000000200947 */ /* 0x000fec0003800000 */
[----:B------:R-:W-:Y:S01]  /*0be0*/  UISETP.GE.U32.AND UP0, UPT, UR40, 0x9, UPT ;  /* 0x000000092800788c */ /* 0x000fe2000bf06070 */
[----:B------:R-:W-:Y:S01]  /*0bf0*/  IADD3 R16, P0, R16, R10, RZ ;  /* 0x0000000a10107210 */ /* 0x000fe20007f1e0ff */
[----:B------:R-:W-:Y:S01]  /*0c00*/  UIMAD.WIDE.U32 UR4, UR40, 0x38e38e39, URZ ;  /* 0x38e38e39280478a5 */ /* 0x000fe2000f8e003f */
[----:B------:R-:W-:-:S03]  /*0c10*/  UMOV UR39, URZ ;  /* 0x0000003f00277c82 */ /* 0x000fc60008000000 */
[----:B------:R-:W-:Y:S01]  /*0c20*/  USHF.R.U32.HI UR4, URZ, 0x1, UR5 ;  /* 0x000000013f047899 */ /* 0x000fe20008011605 */
[----:B------:R-:W-:-:S03]  /*0c30*/  IMAD.X R17, R0, 0x1, R17, P0 ;  /* 0x0000000100117824 */ /* 0x000fc600000e0611 */
[----:B------:R-:W-:Y:S02]  /*0c40*/  UIMAD UR38, UR4, -0x9, UR40 ;  /* 0xfffffff7042678a4 */ /* 0x000fe4000f8e0228 */
[----:B------:R-:W-:-:S12]  /*0c50*/  @UP0 ULOP3.LUT UR39, UR4, 0x1, URZ, 0xc0, !UPT ;  /* 0x0000000104270892 */ /* 0x000fd8000f8ec03f */
.L_x_10:
[----:B------:R-:W-:Y:S01]  /*0c60*/  ISETP.GE.U32.AND P0, PT, R16, UR8, PT ;  /* 0x0000000810007c0c */ /* 0x000fe2000bf06070 */
[----:B------:R-:W-:Y:S01]  /*0c70*/  IMAD.MOV.U32 R22, RZ, RZ, -0x1 ;  /* 0xffffffffff167424 */ /* 0x000fe200078e00ff */
[----:B------:R-:W-:Y:S01]  /*0c80*/  PRMT R3, RZ, 0x7610, R3 ;  /* 0x00007610ff037816 */ /* 0x000fe20000000003 */
[----:B------:R-:W-:Y:S01]  /*0c90*/  IMAD.MOV.U32 R18, RZ, RZ, -0x1 ;  /* 0xffffffffff127424 */ /* 0x000fe200078e00ff */
[----:B------:R-:W-:Y:S01]  /*0ca0*/  ISETP.GE.U32.AND.EX P0, PT, R17, UR9, PT, P0 ;  /* 0x0000000911007c0c */ /* 0x000fe2000bf06100 */
[----:B------:R-:W-:-:S12]  /*0cb0*/  IMAD.MOV.U32 R19, RZ, RZ, -0x1 ;  /* 0xffffffffff137424 */ /* 0x000fd800078e00ff */
[----:B------:R-:W-:Y:S05]  /*0cc0*/  @P0 BRA `(.L_x_11) ;  /* 0x0000000400580947 */ /* 0x000fea0003800000 */
[----:B------:R-:W1:Y:S01]  /*0cd0*/  LDC.64 R20, c[0x0][0x628] ;  /* 0x00018a00ff147b82 */ /* 0x000e620000000a00 */
[----:B------:R-:W-:Y:S02]  /*0ce0*/  IMAD.MOV.U32 R8, RZ, RZ, R16 ;  /* 0x000000ffff087224 */ /* 0x000fe400078e0010 */
[----:B------:R-:W-:-:S05]  /*0cf0*/  IMAD.MOV.U32 R9, RZ, RZ, R17 ;  /* 0x000000ffff097224 */ /* 0x000fca00078e0011 */
[----:B------:R-:W2:Y:S08]  /*0d00*/  LDC R18, c[0x0][0x630] ;  /* 0x00018c00ff127b82 */ /* 0x000eb00000000800 */
[----:B------:R-:W3:Y:S01]  /*0d10*/  LDC.64 R24, c[0x0][0x620] ;  /* 0x00018800ff187b82 */ /* 0x000ee20000000a00 */
[----:B-1----:R-:W-:-:S04]  /*0d20*/  ISETP.NE.U32.AND P0, PT, R20, RZ, PT ;  /* 0x000000ff1400720c */ /* 0x002fc80003f05070 */
[----:B------:R-:W-:-:S13]  /*0d30*/  ISETP.NE.AND.EX P0, PT, R21, RZ, PT, P0 ;  /* 0x000000ff1500720c */ /* 0x000fda0003f05300 */
[----:B--23--:R-:W-:Y:S05]  /*0d40*/  @!P0 BRA `(.L_x_12) ;  /* 0x0000000000288947 */ /* 0x00cfea0003800000 */
[----:B------:R-:W1:Y:S02]  /*0d50*/  LDC R3, c[0x0][0x634] ;  /* 0x00018d00ff037b82 */ /* 0x000e640000000800 */
[----:B-1----:R-:W-:-:S05]  /*0d60*/  IADD3 R3, P0, R16, R3, RZ ;  /* 0x0000000310037210 */ /* 0x002fca0007f1e0ff */
[----:B------:R-:W-:-:S04]  /*0d70*/  IMAD.X R19, RZ, RZ, R17, P0 ;  /* 0x000000ffff137224 */ /* 0x000fc800000e0611 */
[----:B------:R-:W-:-:S04]  /*0d80*/  IMAD.WIDE.U32 R8, R19, R20, RZ ;  /* 0x0000001413087225 */ /* 0x000fc800078e00ff */
[----:B0-----:R-:W-:-:S04]  /*0d90*/  IMAD.WIDE.U32 R10, P0, R3, R21, R8 ;  /* 0x00000015030a7225 */ /* 0x001fc80007800008 */
[----:B------:R-:W-:-:S04]  /*0da0*/  IMAD.WIDE.U32 R8, R3, R20, RZ ;  /* 0x0000001403087225 */ /* 0x000fc800078e00ff */
[----:B------:R-:W-:Y:S01]  /*0db0*/  IMAD.X R13, RZ, RZ, RZ, P0 ;  /* 0x000000ffff0d7224 */ /* 0x000fe200000e06ff */
[----:B------:R-:W-:Y:S01]  /*0dc0*/  IADD3 RZ, P0, R9, R10, RZ ;  /* 0x0000000a09ff7210 */ /* 0x000fe20007f1e0ff */
[----:B------:R-:W-:-:S04]  /*0dd0*/  IMAD.MOV.U32 R12, RZ, RZ, R11 ;  /* 0x000000ffff0c7224 */ /* 0x000fc800078e000b */
[----:B------:R-:W-:-:S08]  /*0de0*/  IMAD.WIDE.U32.X R8, R19, R21, R12, P0 ;  /* 0x0000001513087225 */ /* 0x000fd000000e040c */
.L_x_12:
[-CC-:B------:R-:W-:Y:S01]  /*0df0*/  SHF.R.U64 R30, R8, R18.reuse, R9.reuse ;  /* 0x00000012081e7219 */ /* 0x180fe20000001209 */
[----:B------:R-:W1:Y:S01]  /*0e00*/  LDC R12, c[0x0][0x618] ;  /* 0x00018600ff0c7b82 */ /* 0x000e620000000800 */
[----:B------:R-:W-:Y:S01]  /*0e10*/  SHF.R.U32.HI R7, RZ, R18, R9 ;  /* 0x00000012ff077219 */ /* 0x000fe20000011609 */
[----:B------:R-:W-:Y:S01]  /*0e20*/  ULDC UR4, c[0x0][0x150] ;  /* 0x0000540000047ab9 */ /* 0x000fe20000000800 */
[----:B0-----:R-:W-:Y:S02]  /*0e30*/  IADD3 R11, P0, RZ, -R30, RZ ;  /* 0x8000001eff0b7210 */ /* 0x001fe40007f1e0ff */
[----:B------:R-:W-:-:S03]  /*0e40*/  I2FP.F32.U32 R3, R6 ;  /* 0x0000000600037245 */ /* 0x000fc60000201000 */
[----:B------:R-:W0:Y:S01]  /*0e50*/  LDC.64 R26, c[0x0][0x640] ;  /* 0x00019000ff1a7b82 */ /* 0x000e220000000a00 */
[----:B------:R-:W-:Y:S02]  /*0e60*/  IMAD.X R13, RZ, RZ, ~R7, P0 ;  /* 0x000000ffff0d7224 */ /* 0x000fe400000e0e07 */
[----:B------:R-:W-:Y:S01]  /*0e70*/  FMUL R3, R3, UR4 ;  /* 0x0000000403037c20 */ /* 0x000fe20008400000 */
[----:B------:R-:W-:Y:S01]  /*0e80*/  IMAD.WIDE.U32 R8, R11, R24, R16 ;  /* 0x000000180b087225 */ /* 0x000fe200078e0010 */
[----:B------:R-:W-:-:S03]  /*0e90*/  ULDC UR4, c[0x0][0x154] ;  /* 0x0000550000047ab9 */ /* 0x000fc60000000800 */
[----:B------:R-:W-:Y:S01]  /*0ea0*/  IMAD R10, R13, R24, RZ ;  /* 0x000000180d0a7224 */ /* 0x000fe200078e02ff */
[----:B------:R-:W2:Y:S01]  /*0eb0*/  LDC R7, c[0x0][0x144] ;  /* 0x00005100ff077b82 */ /* 0x000ea20000000800 */
[----:B------:R-:W3:Y:S02]  /*0ec0*/  F2I.U32.TRUNC.NTZ R3, R3 ;  /* 0x0000000300037305 */ /* 0x000ee4000020f000 */
[----:B------:R-:W-:-:S04]  /*0ed0*/  IMAD R11, R11, R25, R10 ;  /* 0x000000190b0b7224 */ /* 0x000fc800078e020a */
[----:B------:R-:W-:Y:S01]  /*0ee0*/  IMAD.IADD R9, R9, 0x1, R11 ;  /* 0x0000000109097824 */ /* 0x000fe200078e020b */
[----:B------:R-:W4:Y:S01]  /*0ef0*/  LDC R18, c[0x0][0x608] ;  /* 0x00018200ff127b82 */ /* 0x000f220000000800 */
[----:B------:R-:W-:-:S03]  /*0f00*/  IMAD.MOV.U32 R11, RZ, RZ, -0x1 ;  /* 0xffffffffff0b7424 */ /* 0x000fc600078e00ff */
[-C--:B-1----:R-:W-:Y:S02]  /*0f10*/  SHF.R.U64 R22, R8, R12.reuse, R9 ;  /* 0x0000000c08167219 */ /* 0x082fe40000001209 */
[----:B------:R-:W-:Y:S02]  /*0f20*/  I2FP.F32.U32 R8, R15 ;  /* 0x0000000f00087245 */ /* 0x000fe40000201000 */
[----:B------:R-:W1:Y:S01]  /*0f30*/  LDC R24, c[0x0][0x658] ;  /* 0x00019600ff187b82 */ /* 0x000e620000000800 */
[----:B0-----:R-:W-:Y:S01]  /*0f40*/  ISETP.NE.U32.AND P0, PT, R26, RZ, PT ;  /* 0x000000ff1a00720c */ /* 0x001fe20003f05070 */
[----:B---3--:R-:W-:Y:S01]  /*0f50*/  IMAD.MOV R10, RZ, RZ, -R3 ;  /* 0x000000ffff0a7224 */ /* 0x008fe200078e0a03 */
[----:B------:R-:W-:Y:S01]  /*0f60*/  SHF.R.U32.HI R9, RZ, R12, R9 ;  /* 0x0000000cff097219 */ /* 0x000fe20000011609 */
[----:B------:R-:W-:Y:S01]  /*0f70*/  FMUL R8, R8, UR4 ;  /* 0x0000000408087c20 */ /* 0x000fe20008400000 */
[----:B------:R-:W-:-:S03]  /*0f80*/  ISETP.NE.AND.EX P0, PT, R27, RZ, PT, P0 ;  /* 0x000000ff1b00720c */ /* 0x000fc60003f05300 */
[----:B------:R-:W0:Y:S01]  /*0f90*/  LDC R20, c[0x0][0x148] ;  /* 0x00005200ff147b82 */ /* 0x000e220000000800 */
[----:B--2---:R-:W-:-:S07]  /*0fa0*/  IMAD R3, R7, R10, R6 ;  /* 0x0000000a07037224 */ /* 0x004fce00078e0206 */
[----:B------:R-:W2:Y:S01]  /*0fb0*/  LDC R21, c[0x0][0x600] ;  /* 0x00018000ff157b82 */ /* 0x000ea20000000800 */
[-CC-:B----4-:R-:W-:Y:S02]  /*0fc0*/  SHF.R.U64 R32, R22, R18.reuse, R9.reuse ;  /* 0x0000001216207219 */ /* 0x190fe40000001209 */
[----:B------:R-:W-:Y:S01]  /*0fd0*/  SHF.R.U32.HI R7, RZ, R18, R9 ;  /* 0x00000012ff077219 */ /* 0x000fe20000011609 */
[----:B------:R-:W-:Y:S01]  /*0fe0*/  IMAD.MOV.U32 R9, RZ, RZ, 0x1 ;  /* 0x00000001ff097424 */ /* 0x000fe200078e00ff */
[----:B------:R3:W4:Y:S03]  /*0ff0*/  F2I.U32.TRUNC.NTZ R18, R8 ;  /* 0x0000000800127305 */ /* 0x000726000020f000 */
[----:B------:R-:W0:Y:S01]  /*1000*/  LDC R25, c[0x0][0x648] ;  /* 0x00019200ff197b82 */ /* 0x000e220000000800 */
[-C--:B-1----:R-:W-:Y:S02]  /*1010*/  SHF.L.U32 R6, R11, R24.reuse, RZ ;  /* 0x000000180b067219 */ /* 0x082fe400000006ff */
[----:B------:R-:W-:-:S02]  /*1020*/  SHF.R.U64 R34, R32, R24, R7 ;  /* 0x0000001820227219 */ /* 0x000fc40000001207 */
[----:B------:R-:W-:Y:S02]  /*1030*/  LOP3.LUT R13, RZ, R6, RZ, 0x33, !PT ;  /* 0x00000006ff0d7212 */ /* 0x000fe400078e33ff */
[-C--:B------:R-:W-:Y:S01]  /*1040*/  SHF.R.U32.HI R7, RZ, R24.reuse, R7 ;  /* 0x00000018ff077219 */ /* 0x080fe20000011607 */
[----:B------:R-:W1:Y:S01]  /*1050*/  LDC R29, c[0x0][0x638] ;  /* 0x00018e00ff1d7b82 */ /* 0x000e620000000800 */
[----:B------:R-:W-:Y:S01]  /*1060*/  SHF.L.U32 R12, R9, R24, RZ ;  /* 0x00000018090c7219 */ /* 0x000fe200000006ff */
[----:B------:R-:W-:-:S06]  /*1070*/  IMAD.MOV.U32 R6, RZ, RZ, R34 ;  /* 0x000000ffff067224 */ /* 0x000fcc00078e0022 */
[----:B------:R-:W0:Y:S01]  /*1080*/  LDC R28, c[0x0][0x610] ;  /* 0x00018400ff1c7b82 */ /* 0x000e220000000800 */
[----:B---34-:R-:W-:Y:S05]  /*1090*/  @!P0 BRA `(.L_x_13) ;  /* 0x0000000000288947 */ /* 0x018fea0003800000 */
[----:B------:R-:W3:Y:S02]  /*10a0*/  LDC R11, c[0x0][0x64c] ;  /* 0x00019300ff0b7b82 */ /* 0x000ee40000000800 */
[----:B---3--:R-:W-:-:S05]  /*10b0*/  IADD3 R11, P0, R34, R11, RZ ;  /* 0x0000000b220b7210 */ /* 0x008fca0007f1e0ff */
[----:B------:R-:W-:-:S04]  /*10c0*/  IMAD.X R19, RZ, RZ, R7, P0 ;  /* 0x000000ffff137224 */ /* 0x000fc800000e0607 */
[----:B------:R-:W-:-:S04]  /*10d0*/  IMAD.WIDE.U32 R6, R19, R26, RZ ;  /* 0x0000001a13067225 */ /* 0x000fc800078e00ff */
[----:B------:R-:W-:-:S04]  /*10e0*/  IMAD.WIDE.U32 R8, P0, R11, R27, R6 ;  /* 0x0000001b0b087225 */ /* 0x000fc80007800006 */
[----:B------:R-:W-:-:S04]  /*10f0*/  IMAD.WIDE.U32 R6, R11, R26, RZ ;  /* 0x0000001a0b067225 */ /* 0x000fc800078e00ff */
[----:B------:R-:W-:Y:S01]  /*1100*/  IMAD.X R11, RZ, RZ, RZ, P0 ;  /* 0x000000ffff0b7224 */ /* 0x000fe200000e06ff */
[----:B------:R-:W-:Y:S01]  /*1110*/  IADD3 RZ, P0, R7, R8, RZ ;  /* 0x0000000807ff7210 */ /* 0x000fe20007f1e0ff */
[----:B------:R-:W-:-:S04]  /*1120*/  IMAD.MOV.U32 R10, RZ, RZ, R9 ;  /* 0x000000ffff0a7224 */ /* 0x000fc800078e0009 */
[----:B------:R-:W-:-:S08]  /*1130*/  IMAD.WIDE.U32.X R6, R19, R27, R10, P0 ;  /* 0x0000001b13067225 */ /* 0x000fd000000e040a */
.L_x_13:
[----:B0-----:R-:W-:Y:S01]  /*1140*/  SHF.R.U64 R6, R6, R25, R7 ;  /* 0x0000001906067219 */ /* 0x001fe20000001207 */
[----:B--2---:R-:W-:Y:S01]  /*1150*/  VIADD R7, R21, 0xffffffff ;  /* 0xffffffff15077836 */ /* 0x004fe20000000000 */
[----:B------:R-:W-:Y:S01]  /*1160*/  LOP3.LUT R13, R32, R13, RZ, 0xc0, !PT ;  /* 0x0000000d200d7212 */ /* 0x000fe200078ec0ff */
[----:B------:R-:W-:Y:S02]  /*1170*/  IMAD.MOV R18, RZ, RZ, -R18 ;  /* 0x000000ffff127224 */ /* 0x000fe400078e0a12 */
[----:B------:R-:W-:Y:S01]  /*1180*/  IMAD.MOV R8, RZ, RZ, -R6 ;  /* 0x000000ffff087224 */ /* 0x000fe200078e0a06 */
[----:B------:R-:W-:Y:S01]  /*1190*/  LOP3.LUT R7, R22, R7, RZ, 0xc0, !PT ;  /* 0x0000000716077212 */ /* 0x000fe200078ec0ff */
[----:B------:R-:W-:Y:S02]  /*11a0*/  IMAD R12, R12, R6, R13 ;  /* 0x000000060c0c7224 */ /* 0x000fe400078e020d */
[----:B------:R-:W-:Y:S02]  /*11b0*/  @P1 IMAD R3, R20, R18, R15 ;  /* 0x0000001214031224 */ /* 0x000fe400078e020f */
[----:B-1----:R-:W-:-:S02]  /*11c0*/  IMAD R6, R8, R29, R34 ;  /* 0x0000001d08067224 */ /* 0x002fc400078e0222 */
[----:B------:R-:W-:Y:S02]  /*11d0*/  IMAD R22, R12, R28, R3 ;  /* 0x0000001c0c167224 */ /* 0x000fe400078e0203 */
[----:B------:R-:W-:Y:S02]  /*11e0*/  IMAD R7, R6, R21, R7 ;  /* 0x0000001506077224 */ /* 0x000fe400078e0207 */
[----:B------:R-:W-:Y:S02]  /*11f0*/  IMAD.MOV.U32 R3, RZ, RZ, 0x1 ;  /* 0x00000001ff037424 */ /* 0x000fe400078e00ff */
[----:B------:R-:W-:Y:S01]  /*1200*/  IMAD.MOV.U32 R19, RZ, RZ, R30 ;  /* 0x000000ffff137224 */ /* 0x000fe200078e001e */
[----:B------:R-:W-:Y:S02]  /*1210*/  SEL R18, R7, R22, !P1 ;  /* 0x0000001607127207 */ /* 0x000fe40004800000 */
[----:B------:R-:W-:-:S07]  /*1220*/  SEL R22, R22, R7, !P1 ;  /* 0x0000000716167207 */ /* 0x000fce0004800000 */
.L_x_11:
[----:B------:R-:W-:Y:S05]  /*1230*/  @!P2 BRA `(.L_x_14) ;  /* 0x000000540070a947 */ /* 0x000fea0003800000 */
[----:B------:R-:W-:-:S13]  /*1240*/  ISETP.GT.U32.AND P0, PT, R31, 0x1, PT ;  /* 0x000000011f00780c */ /* 0x000fda0003f04070 */
[----:B------:R-:W-:Y:S05]  /*1250*/  @P0 EXIT ;  /* 0x000000000000094d */ /* 0x000fea0003800000 */
.L_x_15:
[----:B------:R-:W-:-:S08]  /*1260*/  NOP ;  /* 0x0000000000007918 */ /* 0x000fd00000000000 */
[----:B------:R-:W1:Y:S02]  /*1270*/  USETMAXREG.TRY_ALLOC.CTAPOOL UP0, 0xe8 ;  /* 0x000000e8000079c8 */ /* 0x000e640008000600 */
[----:B-1----:R-:W-:-:S13]  /*1280*/  PLOP3.LUT P0, PT, PT, PT, UP0, 0x80, 0x0 ;  /* 0x000000000000781c */ /* 0x002fda0003f0f008 */
[----:B------:R-:W-:Y:S05]  /*1290*/  @!P0 BRA `(.L_x_15) ;  /* 0xfffffffc00f08947 */ /* 0x000fea000383ffff */
[----:B------:R-:W-:-:S13]  /*12a0*/  LOP3.LUT P0, RZ, R3, 0xff, RZ, 0xc0, !PT ;  /* 0x000000ff03ff7812 */ /* 0x000fda000780c0ff */
[----:B------:R-:W-:Y:S05]  /*12b0*/  @!P0 EXIT ;  /* 0x000000000000894d */ /* 0x000fea0003800000 */
[----:B------:R-:W2:Y:S01]  /*12c0*/  LDL.64 R8, [R1] ;  /* 0x0000000001087983 */ /* 0x000ea20000100a00 */
[----:B------:R-:W-:Y:S01]  /*12d0*/  SHF.R.S32.HI R4, RZ, 0x1f, R5 ;  /* 0x0000001fff047819 */ /* 0x000fe20000011405 */
[----:B------:R-:W1:Y:S01]  /*12e0*/  S2UR UR4, SR_CgaCtaId ;  /* 0x00000000000479c3 */ /* 0x000e620000008800 */
[----:B------:R-:W-:Y:S01]  /*12f0*/  UISETP.LT.AND UP0, UPT, UR40, 0x1, UPT ;  /* 0x000000012800788c */ /* 0x000fe2000bf01270 */
[----:B------:R-:W-:Y:S01]  /*1300*/  LOP3.LUT R102, R23, 0x1, RZ, 0xfc, !PT ;  /* 0x0000000117667812 */ /* 0x000fe200078efcff */
[----:B------:R-:W-:Y:S01]  /*1310*/  UIADD3 UR5, UR43, -0x1, URZ ;  /* 0xffffffff2b057890 */ /* 0x000fe2000fffe03f */
[CC--:B------:R-:W-:Y:S01]  /*1320*/  LEA.HI R3, R4.reuse, R5.reuse, RZ, 0x2 ;  /* 0x0000000504037211 */ /* 0x0c0fe200078f10ff */
[----:B------:R-:W-:Y:S01]  /*1330*/  USEL UR42, UR40, 0x1, UP0 ;  /* 0x00000001282a7887 */ /* 0x000fe20008000000 */
[----:B------:R-:W-:Y:S01]  /*1340*/  LEA.HI R4, R4, R5, RZ, 0x5 ;  /* 0x0000000504047211 */ /* 0x000fe200078f28ff */
[----:B------:R-:W-:Y:S01]  /*1350*/  UMOV UR41, 0x400 ;  /* 0x0000040000297882 */ /* 0x000fe20000000000 */
[--C-:B------:R-:W-:Y:S01]  /*1360*/  SHF.R.S32.HI R90, RZ, 0x2, R3.reuse ;  /* 0x00000002ff5a7819 */ /* 0x100fe20000011403 */
[----:B------:R-:W3:Y:S01]  /*1370*/  LDC R96, c[0x0][0x658] ;  /* 0x00019600ff607b82 */ /* 0x000ee20000000800 */
[----:B------:R-:W-:Y:S01]  /*1380*/  SHF.R.S32.HI R7, RZ, 0x1f, R3 ;  /* 0x0000001fff077819 */ /* 0x000fe20000011403 */
[----:B------:R-:W-:Y:S01]  /*1390*/  UISETP.NE.AND UP0, UPT, UR5, URZ, UPT ;  /* 0x0000003f0500728c */ /* 0x000fe2000bf05270 */
[----:B------:R-:W-:Y:S01]  /*13a0*/  LOP3.LUT R6, R3, 0xfffffffc, RZ, 0xc0, !PT ;  /* 0xfffffffc03067812 */ /* 0x000fe200078ec0ff */
[----:B------:R-:W-:Y:S01]  /*13b0*/  ULDC UR6, c[0x0][0x284] ;  /* 0x0000a10000067ab9 */ /* 0x000fe20000000800 */
[----:B------:R-:W-:Y:S01]  /*13c0*/  LEA.HI R7, R7, R90, RZ, 0x3 ;  /* 0x0000005a07077211 */ /* 0x000fe200078f18ff */
[----:B------:R-:W-:Y:S01]  /*13d0*/  USHF.L.U32 UR45, UR40, 0x1, URZ ;  /* 0x00000001282d7899 */ /* 0x000fe2000800063f */
[----:B------:R-:W-:Y:S01]  /*13e0*/  SHF.R.S32.HI R3, RZ, 0x5, R4 ;  /* 0x00000005ff037819 */ /* 0x000fe20000011404 */
[----:B------:R-:W4:Y:S01]  /*13f0*/  LDC.64 R94, c[0x0][0x5c8] ;  /* 0x00017200ff5e7b82 */ /* 0x000f220000000a00 */
[----:B------:R-:W-:Y:S01]  /*1400*/  LOP3.LUT R7, R7, 0xfffffff8, RZ, 0xc0, !PT ;  /* 0xfffffff807077812 */ /* 0x000fe200078ec0ff */
[----:B------:R-:W-:Y:S01]  /*1410*/  IMAD.IADD R6, R5, 0x1, -R6 ;  /* 0x0000000105067824 */ /* 0x000fe200078e0a06 */
[----:B------:R-:W-:Y:S01]  /*1420*/  UIADD3 UR42, -UR42, UR40, URZ ;  /* 0x000000282a2a7290 */ /* 0x000fe2000fffe13f */
[----:B------:R-:W-:-:S02]  /*1430*/  IMAD.MOV.U32 R5, RZ, RZ, 0x1 ;  /* 0x00000001ff057424 */ /* 0x000fc400078e00ff */
[----:B------:R-:W-:Y:S01]  /*1440*/  IMAD.IADD R90, R90, 0x1, -R7 ;  /* 0x000000015a5a7824 */ /* 0x000fe200078e0a07 */
[----:B-1----:R-:W-:Y:S01]  /*1450*/  ULEA UR41, UR4, UR41, 0x18 ;  /* 0x0000002904297291 */ /* 0x002fe2000f8ec03f */
[----:B------:R-:W1:Y:S01]  /*1460*/  LDC R97, c[0x0][0x288] ;  /* 0x0000a200ff617b82 */ /* 0x000e620000000800 */
[----:B------:R-:W-:Y:S01]  /*1470*/  USHF.L.U32 UR4, UR5, 0x3, URZ ;  /* 0x0000000305047899 */ /* 0x000fe2000800063f */
[--C-:B------:R-:W-:Y:S01]  /*1480*/  IMAD R101, R3, -0x10, -R90.reuse ;  /* 0xfffffff003657824 */ /* 0x100fe200078e0a5a */
[--C-:B------:R-:W-:Y:S01]  /*1490*/  SHF.R.S32.HI R91, RZ, 0x1f, R90.reuse ;  /* 0x0000001fff5b7819 */ /* 0x100fe2000001145a */
[----:B------:R-:W-:Y:S01]  /*14a0*/  USEL UR5, URZ, 0x1, UP0 ;  /* 0x000000013f057887 */ /* 0x000fe20008000000 */
[----:B------:R-:W-:Y:S01]  /*14b0*/  IMAD.SHL.U32 R92, R6, 0x2, RZ ;  /* 0x00000002065c7824 */ /* 0x000fe200078e00ff */
[----:B------:R-:W-:Y:S01]  /*14c0*/  UIADD3 UR46, UR41, 0xa0, URZ ;  /* 0x000000a0292e7890 */ /* 0x000fe2000fffe03f */
[----:B------:R-:W-:Y:S01]  /*14d0*/  VIADD R101, R101, UR6 ;  /* 0x0000000665657c36 */ /* 0x000fe20008000000 */
[----:B------:R-:W0:Y:S01]  /*14e0*/  LDC R99, c[0x0][0x600] ;  /* 0x00018000ff637b82 */ /* 0x000e220000000800 */
[----:B------:R-:W-:Y:S01]  /*14f0*/  IMAD.WIDE R90, R3, 0x10, R90 ;  /* 0x00000010035a7825 */ /* 0x000fe200078e025a */
[----:B------:R-:W-:Y:S01]  /*1500*/  ULOP3.LUT UR4, UR4, 0x8, URZ, 0xc0, !UPT ;  /* 0x0000000804047892 */ /* 0x000fe2000f8ec03f */
[----:B------:R-:W-:Y:S01]  /*1510*/  SHF.R.S32.HI R93, RZ, 0x1f, R92 ;  /* 0x0000001fff5d7819 */ /* 0x000fe2000001145c */
[----:B------:R-:W-:Y:S01]  /*1520*/  ULEA UR43, UR43, UR46, 0x3 ;  /* 0x0000002e2b2b7291 */ /* 0x000fe2000f8e183f */
[----:B------:R-:W-:Y:S01]  /*1530*/  IMAD.MOV.U32 R3, RZ, RZ, -0x1 ;  /* 0xffffffffff037424 */ /* 0x000fe200078e00ff */
[----:B------:R-:W-:Y:S01]  /*1540*/  ULOP3.LUT UR47, UR4, 0x8, URZ, 0x3c, !UPT ;  /* 0x00000008042f7892 */ /* 0x000fe2000f8e3c3f */
[----:B------:R-:W-:Y:S01]  /*1550*/  IMAD.U32 R103, RZ, RZ, UR5 ;  /* 0x00000005ff677e24 */ /* 0x000fe2000f8e00ff */
[C---:B----4-:R-:W-:Y:S01]  /*1560*/  SHF.L.U64.HI R95, R94.reuse, 0x3, R95 ;  /* 0x000000035e5f7819 */ /* 0x050fe2000001025f */
[----:B------:R-:W-:Y:S01]  /*1570*/  IMAD.SHL.U32 R94, R94, 0x8, RZ ;  /* 0x000000085e5e7824 */ /* 0x000fe200078e00ff */
[-C--:B---3--:R-:W-:Y:S01]  /*1580*/  SHF.L.U32 R3, R3, R96.reuse, RZ ;  /* 0x0000006003037219 */ /* 0x088fe200000006ff */
[----:B------:R-:W-:Y:S01]  /*1590*/  ULOP3.LUT UR44, UR4, 0x18, URZ, 0x3c, !UPT ;  /* 0x00000018042c7892 */ /* 0x000fe2000f8e3c3f */
[----:B------:R-:W-:-:S02]  /*15a0*/  SHF.L.U32 R96, R5, R96, RZ ;  /* 0x0000006005607219 */ /* 0x000fc400000006ff */
[----:B------:R-:W-:Y:S01]  /*15b0*/  LOP3.LUT R100, RZ, R3, RZ, 0x33, !PT ;  /* 0x00000003ff647212 */ /* 0x000fe200078e33ff */
[----:B-1----:R-:W-:Y:S02]  /*15c0*/  IMAD R97, R6, -0x2, R97 ;  /* 0xfffffffe06617824 */ /* 0x002fe400078e0261 */
[----:B0-----:R-:W-:Y:S01]  /*15d0*/  VIADD R99, R99, 0xffffffff ;  /* 0xffffffff63637836 */ /* 0x001fe20000000000 */
[----:B--2---:R-:W-:-:S07]  /*15e0*/  SHF.L.U64.HI R98, R8, 0x1, R0 ;  /* 0x0000000108627819 */ /* 0x004fce0000010200 */
.L_x_163:
[----:B------:R-:W-:-:S04]  /*15f0*/  SHF.L.U32 R0, R103, 0x1f, RZ ;  /* 0x0000001f67007819 */ /* 0x000fc800000006ff */
[----:B------:R-:W0:Y:S02]  /*1600*/  SYNCS.PHASECHK.TRANS64.TRYWAIT P0, [UR43+-0x8], R0 ;  /* 0xfffff800ff0075a7 */ /* 0x000e24000800016b */
[----:B01-34-:R-:W-:Y:S05]  /*1610*/  @!P0 BRA `(.L_x_16) ;  /* 0x0000006400148947 */ /* 0x01bfea0003800000 */
.L_x_190:
[----:B------:R-:W-:Y:S02]  /*1620*/  ULDC UR4, c[0x0][0x28c] ;  /* 0x0000a30000047ab9 */ /* 0x000fe40000000800 */
[----:B------:R-:W-:-:S13]  /*1630*/  ISETP.LT.AND P0, PT, RZ, UR4, PT ;  /* 0x00000004ff007c0c */ /* 0x000fda000bf01270 */
[----:B------:R-:W-:Y:S05]  /*1640*/  @P0 BRA `(.L_x_17) ;  /* 0x0000000000400947 */ /* 0x000fea0003800000 */
[----:B0-----:R-:W-:Y:S01]  /*1650*/  MOV R0, 0x0 ;  /* 0x0000000000007802 */ /* 0x001fe20000000f00 */
[----:B------:R-:W-:Y:S01]  /*1660*/  ULDC.64 UR4, c[0x4][0x68] ;  /* 0x01001a0000047ab9 */ /* 0x000fe20000000a00 */
[----:B------:R-:W-:Y:S01]  /*1670*/  ULDC.64 UR6, c[0x4][0x8] ;  /* 0x0100020000067ab9 */ /* 0x000fe20000000a00 */
[----:B------:R-:W-:Y:S01]  /*1680*/  IMAD.U32 R4, RZ, RZ, UR4 ;  /* 0x00000004ff047e24 */ /* 0x000fe2000f8e00ff */
[----:B------:R0:W1:Y:S01]  /*1690*/  LDC.64 R14, c[0x4][R0] ;  /* 0x01000000000e7b82 */ /* 0x0000620000000a00 */
[----:B------:R-:W-:Y:S01]  /*16a0*/  IMAD.U32 R5, RZ, RZ, UR5 ;  /* 0x00000005ff057e24 */ /* 0x000fe2000f8e00ff */
[----:B------:R-:W-:Y:S01]  /*16b0*/  ULDC.64 UR4, c[0x4][0x70] ;  /* 0x01001c0000047ab9 */ /* 0x000fe20000000a00 */
[----:B------:R-:W-:Y:S02]  /*16c0*/  IMAD.U32 R10, RZ, RZ, UR6 ;  /* 0x00000006ff0a7e24 */ /* 0x000fe4000f8e00ff */
[----:B------:R-:W-:Y:S02]  /*16d0*/  IMAD.U32 R6, RZ, RZ, UR4 ;  /* 0x00000004ff067e24 */ /* 0x000fe4000f8e00ff */
[----:B------:R-:W-:-:S02]  /*16e0*/  IMAD.U32 R7, RZ, RZ, UR5 ;  /* 0x00000005ff077e24 */ /* 0x000fc4000f8e00ff */
[----:B------:R-:W-:Y:S02]  /*16f0*/  IMAD.U32 R11, RZ, RZ, UR7 ;  /* 0x00000007ff0b7e24 */ /* 0x000fe4000f8e00ff */
[----:B------:R-:W-:Y:S02]  /*1700*/  IMAD.MOV.U32 R8, RZ, RZ, 0x1e1 ;  /* 0x000001e1ff087424 */ /* 0x000fe400078e00ff */
[----:B------:R-:W-:Y:S02]  /*1710*/  IMAD.MOV.U32 R12, RZ, RZ, 0x1 ;  /* 0x00000001ff0c7424 */ /* 0x000fe400078e00ff */
[----:B0-----:R-:W-:-:S07]  /*1720*/  IMAD.MOV.U32 R13, RZ, RZ, RZ ;  /* 0x000000ffff0d7224 */ /* 0x001fce00078e00ff */
[----:B------:R-:W-:-:S07]  /*1730*/  LEPC R20, `(.L_x_17) ;  /* 0x000000001014794e */ /* 0x000fce0000000000 */
[----:B-1---5:R-:W-:Y:S05]  /*1740*/  CALL.ABS.NOINC R14 ;  /* 0x000000000e007343 */ /* 0x022fea0003c00000 */
.L_x_17:
[----:B------:R-:W-:-:S13]  /*1750*/  ISETP.NE.AND P0, PT, R102, 0x3, PT ;  /* 0x000000036600780c */ /* 0x000fda0003f05270 */
[----:B------:R-:W-:Y:S05]  /*1760*/  @!P0 BRA `(.L_x_18) ;  /* 0x0000000000048947 */ /* 0x000fea0003800000 */
[----:B------:R-:W-:Y:S01]  /*1770*/  BPT.TRAP 0x1 ;  /* 0x000000040000795c */ /* 0x000fe20000300000 */
.L_x_18:
[----:B0-----:R-:W-:Y:S02]  /*1780*/  IMAD.U32 R3, RZ, RZ, UR38 ;  /* 0x00000026ff037e24 */ /* 0x001fe4000f8e00ff */
[----:B------:R-:W-:-:S03]  /*1790*/  IMAD.U32 R0, RZ, RZ, UR39 ;  /* 0x00000027ff007e24 */ /* 0x000fc6000f8e00ff */
[----:B------:R-:W-:Y:S02]  /*17a0*/  LEA R3, R3, UR41, 0x3 ;  /* 0x0000002903037c11 */ /* 0x000fe4000f8e18ff */
[----:B------:R-:W-:-:S04]  /*17b0*/  SHF.L.U32 R0, R0, 0x1f, RZ ;  /* 0x0000001f00007819 */ /* 0x000fc800000006ff */
[----:B------:R0:W1:Y:S01]  /*17c0*/  SYNCS.PHASECHK.TRANS64.TRYWAIT P1, [R3+URZ], R0 ;  /* 0x00000000030075a7 */ /* 0x000062000802017f */
[----:B------:R-:W-:Y:S05]  /*17d0*/  @!P0 BRA `(.L_x_19) ;  /* 0x0000000000048947 */ /* 0x000fea0003800000 */
[----:B------:R-:W-:Y:S01]  /*17e0*/  BPT.TRAP 0x1 ;  /* 0x000000040000795c */ /* 0x000fe20000300000 */
.L_x_19:
[----:B------:R-:W-:-:S05]  /*17f0*/  IMAD.U32 R4, RZ, RZ, UR42 ;  /* 0x0000002aff047e24 */ /* 0x000fca000f8e00ff */
[----:B------:R-:W-:Y:S01]  /*1800*/  ISETP.GE.AND P2, PT, R4, 0x1, PT ;  /* 0x000000010400780c */ /* 0x000fe20003f46270 */
[----:B-1----:R-:W-:-:S12]  /*1810*/  @P1 BRA `(.L_x_20) ;  /* 0x0000000000081947 */ /* 0x002fd80003800000 */
[----:B------:R-:W1:Y:S02]  /*1820*/  SYNCS.PHASECHK.TRANS64.TRYWAIT P1, [R3+URZ], R0 ;  /* 0x00000000030075a7 */ /* 0x000e64000802017f */
[----:B-1----:R-:W-:Y:S05]  /*1830*/  @!P1 BRA `(.L_x_21) ;  /* 0x0000006000a49947 */ /* 0x002fea0003800000 */
.L_x_20:
[----:B------:R-:W-:Y:S05]  /*1840*/  WARPSYNC.ALL ;  /* 0x0000000000007948 */ /* 0x000fea0003800000 */
[----:B------:R-:W-:Y:S01]  /*1850*/  UIADD3 UR4, UR41, 0x180, URZ ;  /* 0x0000018029047890 */ /* 0x000fe2000fffe03f */
[----:B------:R-:W-:Y:S01]  /*1860*/  WARPGROUP.ARRIVE ;  /* 0x00000000000079c5 */ /* 0x000fe20000000000 */
[----:B------:R-:W-:Y:S02]  /*1870*/  UIADD3 UR5, UR41, 0x12180, URZ ;  /* 0x0001218029057890 */ /* 0x000fe4000fffe03f */
[----:B------:R-:W-:Y:S02]  /*1880*/  USHF.R.U32.HI UR4, URZ, 0x4, UR4 ;  /* 0x000000043f047899 */ /* 0x000fe40008011604 */
[----:B------:R-:W-:-:S02]  /*1890*/  USHF.R.U32.HI UR5, URZ, 0x4, UR5 ;  /* 0x000000043f057899 */ /* 0x000fc40008011605 */
[----:B------:R-:W-:Y:S02]  /*18a0*/  ULOP3.LUT UR4, UR4, 0x3fff, URZ, 0xc0, !UPT ;  /* 0x00003fff04047892 */ /* 0x000fe4000f8ec03f */
[----:B------:R-:W-:Y:S02]  /*18b0*/  ULOP3.LUT UR5, UR5, 0x3fff, URZ, 0xc0, !UPT ;  /* 0x00003fff05057892 */ /* 0x000fe4000f8ec03f */
[----:B------:R-:W-:Y:S02]  /*18c0*/  ULOP3.LUT UR8, UR4, 0x10000, URZ, 0xfc, !UPT ;  /* 0x0001000004087892 */ /* 0x000fe4000f8efc3f */
[----:B------:R-:W-:Y:S02]  /*18d0*/  ULOP3.LUT UR9, UR5, 0x10000, URZ, 0xfc, !UPT ;  /* 0x0001000005097892 */ /* 0x000fe4000f8efc3f */
[----:B------:R-:W-:Y:S02]  /*18e0*/  ULEA UR10, UR38, UR8, 0x9 ;  /* 0x00000008260a7291 */ /* 0x000fe4000f8e483f */
[----:B------:R-:W-:Y:S01]  /*18f0*/  ULEA UR11, UR38, UR9, 0xa ;  /* 0x00000009260b7291 */ /* 0x000fe2000f8e503f */
[----:B------:R-:W-:Y:S01]  /*1900*/  UMOV UR5, 0x40000040 ;  /* 0x4000004000057882 */ /* 0x000fe20000000000 */
[----:B------:R-:W-:-:S03]  /*1910*/  UMOV UR7, 0x40000040 ;  /* 0x4000004000077882 */ /* 0x000fc60000000000 */
[----:B------:R-:W-:Y:S02]  /*1920*/  UMOV UR4, UR10 ;  /* 0x0000000a00047c82 */ /* 0x000fe40008000000 */
[----:B------:R-:W-:Y:S02]  /*1930*/  UMOV UR6, UR11 ;  /* 0x0000000b00067c82 */ /* 0x000fe40008000000 */
[----:B------:R-:W-:Y:S01]  /*1940*/  HGMMA.64x128x16.F32 R24, gdesc[UR4], RZ, !UPT, gsb0 ;  /* 0x01e00000041879f0 */ /* 0x000fe2000c0008ff */
[----:B------:R-:W-:Y:S02]  /*1950*/  UIADD3 UR4, UR10, 0x2, URZ ;  /* 0x000000020a047890 */ /* 0x000fe4000fffe03f */
[----:B------:R-:W-:Y:S01]  /*1960*/  UIADD3 UR6, UR11, 0x2, URZ ;  /* 0x000000020b067890 */ /* 0x000fe2000fffe03f */
[----:B------:R-:W-:Y:S01]  /*1970*/  UMOV UR5, 0x40000040 ;  /* 0x4000004000057882 */ /* 0x000fe20000000000 */
[----:B------:R-:W-:Y:S01]  /*1980*/  UMOV UR7, 0x40000040 ;  /* 0x4000004000077882 */ /* 0x000fe20000000000 */
[----:B------:R-:W-:-:S02]  /*1990*/  WARPGROUP.DEPBAR.LE gsb0, 0x0 ;  /* 0x00008000000079c5 */ /* 0x000fc40000010000 */
[----:B------:R-:W-:-:S06]  /*19a0*/  WARPGROUP.ARRIVE ;  /* 0x00000000000079c5 */ /* 0x000fcc0000000000 */
[----:B------:R-:W-:Y:S01]  /*19b0*/  HGMMA.64x128x16.F32 R24, gdesc[UR4], R24, gsb0 ;  /* 0x01e00000041879f0 */ /* 0x000fe20008000818 */
[----:B------:R-:W-:Y:S02]  /*19c0*/  UIADD3 UR4, UR10, 0x4, URZ ;  /* 0x000000040a047890 */ /* 0x000fe4000fffe03f */
[----:B------:R-:W-:Y:S01]  /*19d0*/  UIADD3 UR6, UR11, 0x4, URZ ;  /* 0x000000040b067890 */ /* 0x000fe2000fffe03f */
[----:B------:R-:W-:Y:S01]  /*19e0*/  UMOV UR5, 0x40000040 ;  /* 0x4000004000057882 */ /* 0x000fe20000000000 */
[----:B------:R-:W-:Y:S01]  /*19f0*/  UMOV UR7, 0x40000040 ;  /* 0x4000004000077882 */ /* 0x000fe20000000000 */
[----:B------:R-:W-:Y:S02]  /*1a00*/  WARPGROUP.DEPBAR.LE gsb0, 0x0 ;  /* 0x00008000000079c5 */ /* 0x000fe40000010000 */
        /* <DEDUP_REMOVED lines=8> */
[----:B------:R-:W-:Y:S03]  /*1a90*/  HGMMA.64x128x16.F32 R24, gdesc[UR4], R24, gsb0 ;  /* 0x01e00000041879f0 */ /* 0x000fe60008000818 */
[----:B------:R-:W-:Y:S02]  /*1aa0*/  WARPGROUP.DEPBAR.LE gsb0, 0x0 ;  /* 0x00008000000079c5 */ /* 0x000fe40000010000 */
[----:B------:R-:W-:Y:S05]  /*1ab0*/  @!P2 BRA `(.L_x_22) ;  /* 0x000000040010a947 */ /* 0x000fea0003800000 */
[----:B------:R-:W-:Y:S01]  /*1ac0*/  UIADD3 UR4, UR38, 0x1, URZ ;  /* 0x0000000126047890 */ /* 0x000fe2000fffe03f */
[----:B01----:R-:W-:Y:S01]  /*1ad0*/  IMAD.U32 R0, RZ, RZ, UR42 ;  /* 0x0000002aff007e24 */ /* 0x003fe2000f8e00ff */
[----:B------:R-:W-:Y:S02]  /*1ae0*/  UMOV UR11, UR38 ;  /* 0x00000026000b7c82 */ /* 0x000fe40008000000 */
[----:B------:R-:W-:-:S04]  /*1af0*/  UISETP.NE.AND UP0, UPT, UR4, 0x9, UPT ;  /* 0x000000090400788c */ /* 0x000fc8000bf05270 */
[----:B------:R-:W-:Y:S02]  /*1b00*/  USEL UR5, URZ, 0x1, UP0 ;  /* 0x000000013f057887 */ /* 0x000fe40008000000 */
[----:B------:R-:W-:Y:S02]  /*1b10*/  USEL UR10, UR4, URZ, UP0 ;  /* 0x0000003f040a7287 */ /* 0x000fe40008000000 */
[----:B------:R-:W-:-:S06]  /*1b20*/  ULOP3.LUT UR5, UR39, UR5, URZ, 0x3c, !UPT ;  /* 0x0000000527057292 */ /* 0x000fcc000f8e3c3f */
[----:B------:R-:W-:-:S07]  /*1b30*/  IMAD.U32 R5, RZ, RZ, UR5 ;  /* 0x00000005ff057e24 */ /* 0x000fce000f8e00ff */
.L_x_29:
[----:B01----:R-:W-:Y:S05]  /*1b40*/  @!P0 BRA `(.L_x_23) ;  /* 0x0000000000048947 */ /* 0x003fea0003800000 */
[----:B------:R-:W-:Y:S01]  /*1b50*/  BPT.TRAP 0x1 ;  /* 0x000000040000795c */ /* 0x000fe20000300000 */
.L_x_23:
[----:B------:R-:W-:Y:S01]  /*1b60*/  ULEA UR4, UR10, UR41, 0x3 ;  /* 0x000000290a047291 */ /* 0x000fe2000f8e183f */
[----:B------:R-:W-:-:S08]  /*1b70*/  SHF.L.U32 R3, R5, 0x1f, RZ ;  /* 0x0000001f05037819 */ /* 0x000fd000000006ff */
[----:B------:R0:W1:Y:S01]  /*1b80*/  SYNCS.PHASECHK.TRANS64.TRYWAIT P1, [UR4], R3 ;  /* 0x00000003ff0075a7 */ /* 0x0000620008020144 */
[----:B------:R-:W-:Y:S05]  /*1b90*/  @!P0 BRA `(.L_x_24) ;  /* 0x0000000000048947 */ /* 0x000fea0003800000 */
[----:B------:R-:W-:Y:S01]  /*1ba0*/  BPT.TRAP 0x1 ;  /* 0x000000040000795c */ /* 0x000fe20000300000 */
.L_x_24:
[----:B-1----:R-:W-:Y:S05]  /*1bb0*/  @P1 BRA `(.L_x_25) ;  /* 0x0000000000081947 */ /* 0x002fea0003800000 */
[----:B------:R-:W1:Y:S02]  /*1bc0*/  SYNCS.PHASECHK.TRANS64.TRYWAIT P1, [UR4], R3 ;  /* 0x00000003ff0075a7 */ /* 0x000e640008020144 */
[----:B-1----:R-:W-:Y:S05]  /*1bd0*/  @!P1 BRA `(.L_x_26) ;  /* 0x0000005c00d09947 */ /* 0x002fea0003800000 */
.L_x_25:
[----:B------:R-:W-:Y:S01]  /*1be0*/  ULEA UR12, UR10, UR8, 0x9 ;  /* 0x000000080a0c7291 */ /* 0x000fe2000f8e483f */
[----:B------:R-:W-:Y:S01]  /*1bf0*/  WARPGROUP.ARRIVE ;  /* 0x00000000000079c5 */ /* 0x000fe20000000000 */
[----:B------:R-:W-:Y:S01]  /*1c00*/  ULEA UR13, UR10, UR9, 0xa ;  /* 0x000000090a0d7291 */ /* 0x000fe2000f8e503f */
[----:B------:R-:W-:Y:S01]  /*1c10*/  UMOV UR5, 0x40000040 ;  /* 0x4000004000057882 */ /* 0x000fe20000000000 */
[----:B------:R-:W-:-:S03]  /*1c20*/  UMOV UR7, 0x40000040 ;  /* 0x4000004000077882 */ /* 0x000fc60000000000 */
[----:B------:R-:W-:Y:S02]  /*1c30*/  UMOV UR4, UR12 ;  /* 0x0000000c00047c82 */ /* 0x000fe40008000000 */
[----:B------:R-:W-:Y:S02]  /*1c40*/  UMOV UR6, UR13 ;  /* 0x0000000d00067c82 */ /* 0x000fe40008000000 */
[----:B------:R-:W-:Y:S01]  /*1c50*/  HGMMA.64x128x16.F32 R24, gdesc[UR4], R24, gsb0 ;  /* 0x01e00000041879f0 */ /* 0x000fe20008000818 */
        /* <DEDUP_REMOVED lines=23> */
[----:B------:R-:W-:Y:S01]  /*1dd0*/  BPT.TRAP 0x1 ;  /* 0x000000040000795c */ /* 0x000fe20000300000 */
.L_x_27:
[----:B------:R-:W-:Y:S01]  /*1de0*/  ULEA UR4, UR11, UR41, 0x3 ;  /* 0x000000290b047291 */ /* 0x000fe2000f8e183f */
[----:B------:R-:W-:-:S03]  /*1df0*/  ISETP.GT.U32.AND P1, PT, R23, 0x1, PT ;  /* 0x000000011700780c */ /* 0x000fc60003f24070 */
[----:B------:R-:W-:-:S04]  /*1e00*/  UIADD3 UR4, UR4, 0x48, URZ ;  /* 0x0000004804047890 */ /* 0x000fc8000fffe03f */
[----:B------:R-:W-:-:S09]  /*1e10*/  UPRMT UR4, URZ, 0x654, UR4 ;  /* 0x000006543f047896 */ /* 0x000fd20008000004 */
[----:B------:R-:W-:Y:S01]  /*1e20*/  SYNCS.ARRIVE.TRANS64.RED.A1T0 RZ, [UR4], RZ ;  /* 0x000000ffffff79a7 */ /* 0x000fe20008100404 */
[----:B------:R-:W-:Y:S05]  /*1e30*/  @P1 BRA `(.L_x_28) ;  /* 0x0000000000041947 */ /* 0x000fea0003800000 */
[----:B------:R-:W-:Y:S01]  /*1e40*/  BPT.TRAP 0x1 ;  /* 0x000000040000795c */ /* 0x000fe20000300000 */
.L_x_28:
[----:B------:R-:W-:Y:S01]  /*1e50*/  UIADD3 UR10, UR10, 0x1, URZ ;  /* 0x000000010a0a7890 */ /* 0x000fe2000fffe03f */
[C---:B------:R-:W-:Y:S01]  /*1e60*/  ISETP.GT.AND P1, PT, R0.reuse, 0x1, PT ;  /* 0x000000010000780c */ /* 0x040fe20003f24270 */
[----:B------:R-:W-:Y:S01]  /*1e70*/  UIADD3 UR11, UR11, 0x1, URZ ;  /* 0x000000010b0b7890 */ /* 0x000fe2000fffe03f */
[----:B------:R-:W-:Y:S01]  /*1e80*/  VIADD R0, R0, 0xffffffff ;  /* 0xffffffff00007836 */ /* 0x000fe20000000000 */
[----:B------:R-:W-:Y:S02]  /*1e90*/  UISETP.NE.AND UP0, UPT, UR10, 0x9, UPT ;  /* 0x000000090a00788c */ /* 0x000fe4000bf05270 */
[----:B------:R-:W-:Y:S02]  /*1ea0*/  UISETP.NE.AND UP1, UPT, UR11, 0x9, UPT ;  /* 0x000000090b00788c */ /* 0x000fe4000bf25270 */
[----:B------:R-:W-:Y:S02]  /*1eb0*/  USEL UR4, URZ, 0x1, UP0 ;  /* 0x000000013f047887 */ /* 0x000fe40008000000 */
[----:B------:R-:W-:-:S02]  /*1ec0*/  USEL UR10, UR10, URZ, UP0 ;  /* 0x0000003f0a0a7287 */ /* 0x000fc40008000000 */
[----:B------:R-:W-:Y:S02]  /*1ed0*/  USEL UR11, UR11, URZ, UP1 ;  /* 0x0000003f0b0b7287 */ /* 0x000fe40008800000 */
[----:B------:R-:W-:Y:S01]  /*1ee0*/  LOP3.LUT R5, R5, UR4, RZ, 0x3c, !PT ;  /* 0x0000000405057c12 */ /* 0x000fe2000f8e3cff */
[----:B------:R-:W-:Y:S09]  /*1ef0*/  @P1 BRA `(.L_x_29) ;  /* 0xfffffffc00101947 */ /* 0x000ff2000383ffff */
.L_x_22:
[----:B01----:R-:W0:Y:S01]  /*1f00*/  LDC R0, c[0x0][0x28c] ;  /* 0x0000a300ff007b82 */ /* 0x003e220000000800 */
[----:B------:R-:W-:-:S04]  /*1f10*/  IMAD.U32 R3, RZ, RZ, UR47 ;  /* 0x0000002fff037e24 */ /* 0x000fc8000f8e00ff */
[----:B------:R1:W-:Y:S01]  /*1f20*/  SYNCS.ARRIVE.TRANS64.A1T0 RZ, [R3+UR46], RZ ;  /* 0x000000ff03ff79a7 */ /* 0x0003e2000810002e */
[----:B0-----:R-:W-:-:S13]  /*1f30*/  ISETP.GE.AND P1, PT, R0, 0x1, PT ;  /* 0x000000010000780c */ /* 0x001fda0003f26270 */
[----:B-1----:R-:W-:Y:S05]  /*1f40*/  @!P1 BRA `(.L_x_30) ;  /* 0x0000000000349947 */ /* 0x002fea0003800000 */
[----:B------:R-:W-:Y:S05]  /*1f50*/  @!P0 BRA `(.L_x_31) ;  /* 0x0000000000048947 */ /* 0x000fea0003800000 */
[----:B------:R-:W-:Y:S01]  /*1f60*/  BPT.TRAP 0x1 ;  /* 0x000000040000795c */ /* 0x000fe20000300000 */
.L_x_31:
[----:B------:R-:W-:Y:S01]  /*1f70*/  UIADD3 UR6, UR38, UR42, URZ ;  /* 0x0000002a26067290 */ /* 0x000fe2000fffe03f */
[----:B------:R-:W-:-:S03]  /*1f80*/  ISETP.GT.U32.AND P0, PT, R23, 0x1, PT ;  /* 0x000000011700780c */ /* 0x000fc60003f04070 */
[----:B------:R-:W-:-:S04]  /*1f90*/  UIMAD.WIDE.U32 UR4, UR6, 0x38e38e39, URZ ;  /* 0x38e38e39060478a5 */ /* 0x000fc8000f8e003f */
[----:B------:R-:W-:-:S04]  /*1fa0*/  USHF.R.U32.HI UR4, URZ, 0x1, UR5 ;  /* 0x000000013f047899 */ /* 0x000fc80008011605 */
[----:B------:R-:W-:-:S04]  /*1fb0*/  UIMAD UR6, UR4, -0x9, UR6 ;  /* 0xfffffff7040678a4 */ /* 0x000fc8000f8e0206 */
[----:B------:R-:W-:-:S04]  /*1fc0*/  ULEA UR6, UR6, UR41, 0x3 ;  /* 0x0000002906067291 */ /* 0x000fc8000f8e183f */
[----:B------:R-:W-:-:S04]  /*1fd0*/  UIADD3 UR6, UR6, 0x48, URZ ;  /* 0x0000004806067890 */ /* 0x000fc8000fffe03f */
[----:B------:R-:W-:-:S09]  /*1fe0*/  UPRMT UR6, URZ, 0x654, UR6 ;  /* 0x000006543f067896 */ /* 0x000fd20008000006 */
[----:B------:R-:W-:Y:S01]  /*1ff0*/  SYNCS.ARRIVE.TRANS64.RED.A1T0 RZ, [UR6], RZ ;  /* 0x000000ffffff79a7 */ /* 0x000fe20008100406 */
[----:B------:R-:W-:Y:S05]  /*2000*/  @P0 BRA `(.L_x_30) ;  /* 0x0000000000040947 */ /* 0x000fea0003800000 */
[----:B------:R-:W-:Y:S01]  /*2010*/  BPT.TRAP 0x1 ;  /* 0x000000040000795c */ /* 0x000fe20000300000 */
.L_x_30:
[----:B------:R-:W-:Y:S01]  /*2020*/  SHF.L.U32 R0, R103, 0x1f, RZ ;  /* 0x0000001f67007819 */ /* 0x000fe200000006ff */
[----:B------:R-:W-:Y:S01]  /*2030*/  UIADD3 UR38, UR38, UR45, URZ ;  /* 0x0000002d26267290 */ /* 0x000fe2000fffe03f */
[----:B------:R-:W-:Y:S01]  /*2040*/  SHF.R.S32.HI R9, RZ, 0x1f, R19 ;  /* 0x0000001fff097819 */ /* 0x000fe20000011413 */
[----:B------:R-:W-:Y:S01]  /*2050*/  UISETP.GE.U32.AND UP1, UPT, UR45, 0x9, UPT ;  /* 0x000000092d00788c */ /* 0x000fe2000bf26070 */
[----:B------:R-:W0:Y:S01]  /*2060*/  SYNCS.PHASECHK.TRANS64.TRYWAIT P0, [UR43+0x8], R0 ;  /* 0x00000800ff0075a7 */ /* 0x000e22000800016b */
[----:B------:R-:W-:-:S04]  /*2070*/  UISETP.GT.U32.AND UP0, UPT, UR38, 0x8, UPT ;  /* 0x000000082600788c */ /* 0x000fc8000bf04070 */
[----:B------:R-:W-:-:S04]  /*2080*/  UISETP.LT.U32.AND UP0, UPT, UR45, 0x9, UP0 ;  /* 0x000000092d00788c */ /* 0x000fc80008701070 */
[----:B------:R-:W-:Y:S02]  /*2090*/  USEL UR6, URZ, 0x1, !UP0 ;  /* 0x000000013f067887 */ /* 0x000fe4000c000000 */
[----:B------:R-:W-:Y:S02]  /*20a0*/  @UP1 UIMAD.WIDE.U32 UR4, UR38, 0x38e38e39, URZ ;  /* 0x38e38e39260418a5 */ /* 0x000fe4000f8e003f */
[----:B------:R-:W-:Y:S02]  /*20b0*/  ULOP3.LUT UR39, UR39, UR6, URZ, 0x3c, !UPT ;  /* 0x0000000627277292 */ /* 0x000fe4000f8e3c3f */
[----:B------:R-:W-:-:S04]  /*20c0*/  @UP1 USHF.R.U32.HI UR4, URZ, 0x1, UR5 ;  /* 0x000000013f041899 */ /* 0x000fc80008011605 */
[----:B------:R-:W-:Y:S01]  /*20d0*/  @UP1 ULOP3.LUT UR39, UR39, 0x1, UR4, 0x78, !UPT ;  /* 0x0000000127271892 */ /* 0x000fe2000f8e7804 */
[----:B0-----:R-:W-:Y:S11]  /*20e0*/  @!P0 BRA `(.L_x_32) ;  /* 0x0000005800a48947 */ /* 0x001ff60003800000 */
.L_x_191:
[----:B------:R-:W-:Y:S01]  /*20f0*/  ULDC.64 UR4, c[0x0][0x5d0] ;  /* 0x0001740000047ab9 */ /* 0x000fe20000000a00 */
[----:B------:R-:W-:Y:S01]  /*2100*/  ULDC UR6, c[0x0][0x284] ;  /* 0x0000a10000067ab9 */ /* 0x000fe20000000800 */
[----:B0-----:R-:W-:Y:S02]  /*2110*/  IMAD R0, R9, UR4, RZ ;  /* 0x0000000409007c24 */ /* 0x001fe4000f8e02ff */
[----:B------:R-:W-:Y:S02]  /*2120*/  IMAD.SHL.U32 R12, R18, 0x80, RZ ;  /* 0x00000080120c7824 */ /* 0x000fe400078e00ff */
[C---:B------:R-:W-:Y:S02]  /*2130*/  IMAD R3, R19.reuse, UR5, R0 ;  /* 0x0000000513037c24 */ /* 0x040fe4000f8e0200 */
[----:B------:R-:W-:Y:S01]  /*2140*/  IMAD.SHL.U32 R0, R22, 0x40, RZ ;  /* 0x0000004016007824 */ /* 0x000fe200078e00ff */
[----:B------:R-:W-:Y:S01]  /*2150*/  SHF.R.S32.HI R13, RZ, 0x1f, R12 ;  /* 0x0000001fff0d7819 */ /* 0x000fe2000001140c */
[----:B------:R-:W-:Y:S01]  /*2160*/  IMAD.WIDE.U32 R4, R19, UR4, R92 ;  /* 0x0000000413047c25 */ /* 0x000fe2000f8e005c */
[----:B------:R-:W-:-:S02]  /*2170*/  ULDC.64 UR4, c[0x0][0x5c8] ;  /* 0x0001720000047ab9 */ /* 0x000fc40000000a00 */
[----:B------:R-:W-:Y:S01]  /*2180*/  ISETP.GE.AND P0, PT, R0, UR6, PT ;  /* 0x0000000600007c0c */ /* 0x000fe2000bf06270 */
[----:B------:R-:W-:Y:S01]  /*2190*/  ULDC UR6, c[0x0][0x288] ;  /* 0x0000a20000067ab9 */ /* 0x000fe20000000800 */
[----:B------:R-:W-:Y:S01]  /*21a0*/  IADD3 R4, P1, R12, R4, RZ ;  /* 0x000000040c047210 */ /* 0x000fe20007f3e0ff */
[----:B------:R-:W-:Y:S01]  /*21b0*/  IMAD.WIDE R20, R22, 0x40, R90 ;  /* 0x0000004016147825 */ /* 0x000fe200078e025a */
[----:B------:R-:W-:Y:S02]  /*21c0*/  ISETP.GE.OR P0, PT, R12, UR6, P0 ;  /* 0x000000060c007c0c */ /* 0x000fe40008706670 */
[----:B------:R-:W-:Y:S01]  /*21d0*/  IADD3.X R5, R13, R5, R3, P1, !PT ;  /* 0x000000050d057210 */ /* 0x000fe20000ffe403 */
[----:B------:R-:W-:-:S04]  /*21e0*/  IMAD R7, R21, UR4, RZ ;  /* 0x0000000415077c24 */ /* 0x000fc8000f8e02ff */
[C---:B------:R-:W-:Y:S02]  /*21f0*/  IMAD R7, R20.reuse, UR5, R7 ;  /* 0x0000000514077c24 */ /* 0x040fe4000f8e0207 */
[----:B------:R-:W-:-:S04]  /*2200*/  IMAD.WIDE.U32 R104, R20, UR4, R4 ;  /* 0x0000000414687c25 */ /* 0x000fc8000f8e0004 */
[----:B------:R-:W-:Y:S05]  /*2210*/  @P0 BRA `(.L_x_33) ;  /* 0x0000003c00dc0947 */ /* 0x000fea0003800000 */
[----:B-----5:R-:W-:Y:S01]  /*2220*/  FSETP.NEU.AND P0, PT, R89, RZ, PT ;  /* 0x000000ff5900720b */ /* 0x020fe20003f0d000 */
[----:B------:R-:W-:Y:S01]  /*2230*/  IMAD.IADD R3, R97, 0x1, -R12 ;  /* 0x0000000161037824 */ /* 0x000fe200078e0a0c */
[----:B------:R-:W-:Y:S01]  /*2240*/  BSSY B0, `(.L_x_33) ;  /* 0x00003f4000007945 */ /* 0x000fe20003800000 */
[----:B------:R-:W-:Y:S02]  /*2250*/  IMAD.IADD R0, R101, 0x1, -R0 ;  /* 0x0000000165007824 */ /* 0x000fe400078e0a00 */
[----:B------:R-:W-:Y:S01]  /*2260*/  IMAD.IADD R113, R105, 0x1, R7 ;  /* 0x0000000169717824 */ /* 0x000fe200078e0207 */
[----:B------:R-:W-:-:S04]  /*2270*/  ISETP.GT.AND P2, PT, R3, RZ, PT ;  /* 0x000000ff0300720c */ /* 0x000fc80003f44270 */
[----:B------:R-:W-:-:S03]  /*2280*/  ISETP.GT.AND P1, PT, R0, RZ, P2 ;  /* 0x000000ff0000720c */ /* 0x000fc60001724270 */
[----:B------:R-:W-:Y:S10]  /*2290*/  @!P0 BRA `(.L_x_34) ;  /* 0x0000002c00208947 */ /* 0x000ff40003800000 */
[----:B------:R-:W0:Y:S01]  /*22a0*/  LDC.64 R106, c[0x0][0x5b8] ;  /* 0x00016e00ff6a7b82 */ /* 0x000e220000000a00 */
[----:B------:R-:W-:-:S07]  /*22b0*/  ULDC.64 UR4, c[0x0][0x5c0] ;  /* 0x0001700000047ab9 */ /* 0x000fce0000000a00 */
[----:B------:R-:W1:Y:S08]  /*22c0*/  LDC.64 R108, c[0x0][0x5b0] ;  /* 0x00016c00ff6c7b82 */ /* 0x000e700000000a00 */
[----:B------:R-:W2:Y:S01]  /*22d0*/  LDC.64 R110, c[0x0][0x5a8] ;  /* 0x00016a00ff6e7b82 */ /* 0x000ea20000000a00 */
[-C--:B0-----:R-:W-:Y:S02]  /*22e0*/  IMAD R6, R9, R106.reuse, RZ ;  /* 0x0000006a09067224 */ /* 0x081fe400078e02ff */
[----:B------:R-:W-:-:S04]  /*22f0*/  IMAD.WIDE.U32 R4, R19, R106, R92 ;  /* 0x0000006a13047225 */ /* 0x000fc800078e005c */
[----:B------:R-:W-:Y:S01]  /*2300*/  IMAD R105, R19, R107, R6 ;  /* 0x0000006b13697224 */ /* 0x000fe200078e0206 */
[----:B------:R-:W-:Y:S01]  /*2310*/  IADD3 R6, P0, R12, R4, RZ ;  /* 0x000000040c067210 */ /* 0x000fe20007f1e0ff */
[----:B-1----:R-:W-:-:S03]  /*2320*/  IMAD R4, R21, R108, RZ ;  /* 0x0000006c15047224 */ /* 0x002fc600078e02ff */
[----:B------:R-:W-:Y:S01]  /*2330*/  IADD3.X R7, R13, R5, R105, P0, !PT ;  /* 0x000000050d077210 */ /* 0x000fe200007fe469 */
[C---:B------:R-:W-:Y:S02]  /*2340*/  IMAD R107, R20.reuse, R109, R4 ;  /* 0x0000006d146b7224 */ /* 0x040fe400078e0204 */
[----:B------:R-:W-:-:S04]  /*2350*/  IMAD.WIDE.U32 R4, R20, R108, R6 ;  /* 0x0000006c14047225 */ /* 0x000fc800078e0006 */
[----:B------:R-:W-:Y:S01]  /*2360*/  IMAD.IADD R5, R5, 0x1, R107 ;  /* 0x0000000105057824 */ /* 0x000fe200078e026b */
[----:B--2---:R-:W-:-:S04]  /*2370*/  LEA R10, P0, R4, R110, 0x1 ;  /* 0x0000006e040a7211 */ /* 0x004fc800078008ff */
[----:B------:R-:W-:-:S05]  /*2380*/  LEA.HI.X R11, R4, R111, R5, 0x1, P0 ;  /* 0x0000006f040b7211 */ /* 0x000fca00000f0c05 */
[----:B------:R-:W2:Y:S01]  /*2390*/  @P1 LDG.E.LTC128B.U16 R18, desc[UR36][R10.64] ;  /* 0x000000240a121981 */ /* 0x000ea2000c1e1520 */
[----:B------:R-:W-:Y:S01]  /*23a0*/  IMAD.WIDE.U32 R4, R20, R108, R12 ;  /* 0x0000006c14047225 */ /* 0x000fe200078e000c */
[----:B------:R-:W-:Y:S02]  /*23b0*/  BSSY B1, `(.L_x_35) ;  /* 0x0000015000017945 */ /* 0x000fe40003800000 */
[----:B------:R-:W-:-:S04]  /*23c0*/  IADD3 R14, P0, R92, R4, RZ ;  /* 0x000000045c0e7210 */ /* 0x000fc80007f1e0ff */
[----:B------:R-:W-:Y:S02]  /*23d0*/  IADD3.X R15, R93, R107, R5, P0, !PT ;  /* 0x0000006b5d0f7210 */ /* 0x000fe400007fe405 */
[----:B------:R-:W-:Y:S01]  /*23e0*/  LEA R8, P0, R104, UR4, 0x1 ;  /* 0x0000000468087c11 */ /* 0x000fe2000f8008ff */
[----:B------:R-:W-:-:S03]  /*23f0*/  IMAD.WIDE.U32 R14, R19, R106, R14 ;  /* 0x0000006a130e7225 */ /* 0x000fc600078e000e */
[----:B------:R-:W-:Y:S02]  /*2400*/  LEA.HI.X R9, R104, UR5, R113, 0x1, P0 ;  /* 0x0000000568097c11 */ /* 0x000fe400080f0c71 */
[----:B------:R-:W-:-:S04]  /*2410*/  ISETP.GT.AND P0, PT, R3, 0x1, PT ;  /* 0x000000010300780c */ /* 0x000fc80003f04270 */
[----:B------:R-:W-:Y:S01]  /*2420*/  ISETP.GT.AND P3, PT, R0, RZ, P0 ;  /* 0x000000ff0000720c */ /* 0x000fe20000764270 */
[----:B--2---:R-:W-:-:S05]  /*2430*/  HADD2.F32 R4, -RZ, R18.H0_H0 ;  /* 0x20000012ff047230 */ /* 0x004fca0000004100 */
[----:B------:R-:W-:Y:S01]  /*2440*/  FMUL R5, R4, R89 ;  /* 0x0000005904057220 */ /* 0x000fe20000400000 */
[----:B------:R-:W-:-:S03]  /*2450*/  LEA R4, P4, R14, R110, 0x1 ;  /* 0x0000006e0e047211 */ /* 0x000fc600078808ff */
[----:B------:R-:W-:-:S05]  /*2460*/  FFMA R5, R24, R88, R5 ;  /* 0x0000005818057223 */ /* 0x000fca0000000005 */
[----:B------:R-:W-:Y:S01]  /*2470*/  F2FP.F16.F32.PACK_AB R10, RZ, R5 ;  /* 0x00000005ff0a723e */ /* 0x000fe200000000ff */
[----:B------:R-:W-:-:S03]  /*2480*/  IMAD.IADD R5, R105, 0x1, R15 ;  /* 0x0000000169057824 */ /* 0x000fc600078e020f */
[----:B------:R-:W-:Y:S01]  /*2490*/  PRMT R11, R10, 0x7610, R11 ;  /* 0x000076100a0b7816 */ /* 0x000fe2000000000b */
[----:B------:R-:W-:Y:S01]  /*24a0*/  IMAD.SHL.U32 R10, R108, 0x8, RZ ;  /* 0x000000086c0a7824 */ /* 0x000fe200078e00ff */
[----:B------:R-:W-:-:S03]  /*24b0*/  LEA.HI.X R5, R14, R111, R5, 0x1, P4 ;  /* 0x0000006f0e057211 */ /* 0x000fc600020f0c05 */
[----:B------:R0:W-:Y:S02]  /*24c0*/  @P1 STG.E.U16 desc[UR36][R8.64], R11 ;  /* 0x0000000b08001986 */ /* 0x0001e4000c101524 */
[----:B0-----:R-:W-:Y:S01]  /*24d0*/  SHF.L.U64.HI R11, R108, 0x3, R109 ;  /* 0x000000036c0b7819 */ /* 0x001fe2000001026d */
[----:B------:R-:W-:Y:S06]  /*24e0*/  @!P3 BRA `(.L_x_36) ;  /* 0x000000000004b947 */ /* 0x000fec0003800000 */
[----:B------:R0:W5:Y:S02]  /*24f0*/  LDG.E.LTC128B.U16 R18, desc[UR36][R4.64+0x2] ;  /* 0x0000022404127981 */ /* 0x000164000c1e1520 */
.L_x_36:
[----:B------:R-:W-:Y:S05]  /*2500*/  BSYNC B1 ;  /* 0x0000000000017941 */ /* 0x000fea0003800000 */
.L_x_35:
[----:B------:R-:W-:Y:S01]  /*2510*/  IMAD.WIDE.U32 R10, R20, R108, R10 ;  /* 0x0000006c140a7225 */ /* 0x000fe200078e000a */
[----:B------:R-:W-:-:S03]  /*2520*/  ISETP.GT.AND P2, PT, R0, 0x8, P2 ;  /* 0x000000080000780c */ /* 0x000fc60001744270 */
[----:B-----5:R-:W-:Y:S01]  /*2530*/  HADD2.F32 R14, -RZ, R18.H0_H0 ;  /* 0x20000012ff0e7230 */ /* 0x020fe20000004100 */
[----:B------:R-:W-:Y:S01]  /*2540*/  IADD3 R6, P1, R6, R10, RZ ;  /* 0x0000000a06067210 */ /* 0x000fe20007f3e0ff */
[----:B------:R-:W-:-:S03]  /*2550*/  IMAD.IADD R107, R107, 0x1, R11 ;  /* 0x000000016b6b7824 */ /* 0x000fc600078e020b */
[----:B------:R-:W-:Y:S01]  /*2560*/  FMUL R14, R14, R89 ;  /* 0x000000590e0e7220 */ /* 0x000fe20000400000 */
[----:B------:R-:W-:-:S03]  /*2570*/  IMAD.X R7, R107, 0x1, R7, P1 ;  /* 0x000000016b077824 */ /* 0x000fc600008e0607 */
[----:B------:R-:W-:Y:S01]  /*2580*/  FFMA R25, R25, R88, R14 ;  /* 0x0000005819197223 */ /* 0x000fe2000000000e */
[----:B------:R-:W-:-:S04]  /*2590*/  LEA R14, P1, R6, R110, 0x1 ;  /* 0x0000006e060e7211 */ /* 0x000fc800078208ff */
[----:B------:R-:W-:Y:S01]  /*25a0*/  LEA.HI.X R15, R6, R111, R7, 0x1, P1 ;  /* 0x0000006f060f7211 */ /* 0x000fe200008f0c07 */
[----:B------:R-:W-:Y:S01]  /*25b0*/  @P3 IMAD.MOV.U32 R6, RZ, RZ, R8 ;  /* 0x000000ffff063224 */ /* 0x000fe200078e0008 */
[----:B------:R-:W-:Y:S01]  /*25c0*/  F2FP.F16.F32.PACK_AB R25, RZ, R25 ;  /* 0x00000019ff19723e */ /* 0x000fe200000000ff */
[----:B------:R-:W-:-:S05]  /*25d0*/  @P3 IMAD.MOV.U32 R7, RZ, RZ, R9 ;  /* 0x000000ffff073224 */ /* 0x000fca00078e0009 */
[----:B------:R1:W-:Y:S04]  /*25e0*/  @P3 STG.E.U16 desc[UR36][R6.64+0x2], R25 ;  /* 0x0000021906003986 */ /* 0x0003e8000c101524 */
[----:B------:R-:W2:Y:S01]  /*25f0*/  @P2 LDG.E.LTC128B.U16 R18, desc[UR36][R14.64] ;  /* 0x000000240e122981 */ /* 0x000ea2000c1e1520 */
[----:B------:R-:W-:Y:S01]  /*2600*/  IADD3 R12, P1, P3, R92, R10, R12 ;  /* 0x0000000a5c0c7210 */ /* 0x000fe20007b3e00c */
[----:B------:R-:W-:Y:S01]  /*2610*/  BSSY B1, `(.L_x_37) ;  /* 0x0000011000017945 */ /* 0x000fe20003800000 */
[----:B------:R-:W-:Y:S02]  /*2620*/  ISETP.GT.AND P0, PT, R0, 0x8, P0 ;  /* 0x000000080000780c */ /* 0x000fe40000704270 */
[----:B------:R-:W-:-:S03]  /*2630*/  IADD3.X R13, R93, R107, R13, P1, P3 ;  /* 0x0000006b5d0d7210 */ /* 0x000fc60000fe640d */
[----:B------:R-:W-:Y:S01]  /*2640*/  IMAD.WIDE.U32 R12, R19, R106, R12 ;  /* 0x0000006a130c7225 */ /* 0x000fe200078e000c */
[----:B------:R-:W-:-:S03]  /*2650*/  SHF.L.U64.HI R19, R94, 0x1, R95 ;  /* 0x000000015e137819 */ /* 0x000fc6000001025f */
[----:B------:R-:W-:Y:S01]  /*2660*/  IMAD.IADD R13, R105, 0x1, R13 ;  /* 0x00000001690d7824 */ /* 0x000fe200078e020d */
[----:B-1----:R-:W-:-:S04]  /*2670*/  LEA R6, P3, R12, R110, 0x1 ;  /* 0x0000006e0c067211 */ /* 0x002fc800078608ff */
[----:B------:R-:W-:Y:S01]  /*2680*/  LEA.HI.X R7, R12, R111, R13, 0x1, P3 ;  /* 0x0000006f0c077211 */ /* 0x000fe200018f0c0d */
[----:B--2---:R-:W-:-:S05]  /*2690*/  HADD2.F32 R10, -RZ, R18.H0_H0 ;  /* 0x20000012ff0a7230 */ /* 0x004fca0000004100 */
[----:B------:R-:W-:Y:S01]  /*26a0*/  FMUL R11, R10, R89 ;  /* 0x000000590a0b7220 */ /* 0x000fe20000400000 */
[----:B------:R-:W-:-:S03]  /*26b0*/  LEA R10, P1, R94, R8, 0x1 ;  /* 0x000000085e0a7211 */ /* 0x000fc600078208ff */
[----:B------:R-:W-:-:S05]  /*26c0*/  FFMA R11, R26, R88, R11 ;  /* 0x000000581a0b7223 */ /* 0x000fca000000000b */
[----:B------:R-:W-:Y:S01]  /*26d0*/  F2FP.F16.F32.PACK_AB R14, RZ, R11 ;  /* 0x0000000bff0e723e */ /* 0x000fe200000000ff */
[----:B------:R-:W-:-:S05]  /*26e0*/  IMAD.X R11, R19, 0x1, R9, P1 ;  /* 0x00000001130b7824 */ /* 0x000fca00008e0609 */
[----:B------:R1:W-:Y:S01]  /*26f0*/  @P2 STG.E.U16 desc[UR36][R10.64], R14 ;  /* 0x0000000e0a002986 */ /* 0x0003e2000c101524 */
[----:B------:R-:W-:Y:S05]  /*2700*/  @!P0 BRA `(.L_x_38) ;  /* 0x0000000000048947 */ /* 0x000fea0003800000 */
[----:B------:R2:W5:Y:S02]  /*2710*/  LDG.E.LTC128B.U16 R18, desc[UR36][R6.64+0x2] ;  /* 0x0000022406127981 */ /* 0x000564000c1e1520 */
.L_x_38:
[----:B------:R-:W-:Y:S05]  /*2720*/  BSYNC B1 ;  /* 0x0000000000017941 */ /* 0x000fea0003800000 */
.L_x_37:
[----:B-----5:R-:W-:Y:S01]  /*2730*/  HADD2.F32 R12, -RZ, R18.H0_H0 ;  /* 0x20000012ff0c7230 */ /* 0x020fe20000004100 */
[----:B------:R-:W-:Y:S01]  /*2740*/  ISETP.GT.AND P1, PT, R3, 0x8, PT ;  /* 0x000000080300780c */ /* 0x000fe20003f24270 */
[----:B------:R-:W-:Y:S03]  /*2750*/  BSSY B1, `(.L_x_39) ;  /* 0x0000008000017945 */ /* 0x000fe60003800000 */
[----:B------:R-:W-:Y:S01]  /*2760*/  FMUL R12, R12, R89 ;  /* 0x000000590c0c7220 */ /* 0x000fe20000400000 */
[----:B------:R-:W-:-:S03]  /*2770*/  ISETP.GT.AND P2, PT, R0, RZ, P1 ;  /* 0x000000ff0000720c */ /* 0x000fc60000f44270 */
[----:B------:R-:W-:-:S05]  /*2780*/  FFMA R12, R27, R88, R12 ;  /* 0x000000581b0c7223 */ /* 0x000fca000000000c */
[----:B------:R-:W-:-:S05]  /*2790*/  F2FP.F16.F32.PACK_AB R12, RZ, R12 ;  /* 0x0000000cff0c723e */ /* 0x000fca00000000ff */
[----:B------:R3:W-:Y:S01]  /*27a0*/  @P0 STG.E.U16 desc[UR36][R10.64+0x2], R12 ;  /* 0x0000020c0a000986 */ /* 0x0007e2000c101524 */
[----:B------:R-:W-:Y:S05]  /*27b0*/  @!P2 BRA `(.L_x_40) ;  /* 0x000000000004a947 */ /* 0x000fea0003800000 */
[----:B------:R4:W5:Y:S02]  /*27c0*/  LDG.E.LTC128B.U16 R18, desc[UR36][R4.64+0x10] ;  /* 0x0000102404127981 */ /* 0x000964000c1e1520 */
.L_x_40:
[----:B------:R-:W-:Y:S05]  /*27d0*/  BSYNC B1 ;  /* 0x0000000000017941 */ /* 0x000fea0003800000 */
.L_x_39:
[----:B---3-5:R-:W-:Y:S01]  /*27e0*/  HADD2.F32 R12, -RZ, R18.H0_H0 ;  /* 0x20000012ff0c7230 */ /* 0x028fe20000004100 */
        /* <DEDUP_REMOVED lines=9> */
.L_x_42:
[----:B------:R-:W-:Y:S05]  /*2880*/  BSYNC B1 ;  /* 0x0000000000017941 */ /* 0x000fea0003800000 */
.L_x_41:
[----:B-----5:R-:W-:Y:S01]  /*2890*/  HADD2.F32 R12, -RZ, R18.H0_H0 ;  /* 0x20000012ff0c7230 */ /* 0x020fe20000004100 */
[----:B------:R-:W-:Y:S01]  /*28a0*/  ISETP.GT.AND P1, PT, R0, 0x8, P1 ;  /* 0x000000080000780c */ /* 0x000fe20000f24270 */
[----:B------:R-:W-:Y:S03]  /*28b0*/  BSSY B1, `(.L_x_43) ;  /* 0x0000007000017945 */ /* 0x000fe60003800000 */
[----:B------:R-:W-:-:S04]  /*28c0*/  FMUL R12, R12, R89 ;  /* 0x000000590c0c7220 */ /* 0x000fc80000400000 */
[----:B------:R-:W-:-:S05]  /*28d0*/  FFMA R12, R29, R88, R12 ;  /* 0x000000581d0c7223 */ /* 0x000fca000000000c */
[----:B------:R-:W-:-:S05]  /*28e0*/  F2FP.F16.F32.PACK_AB R12, RZ, R12 ;  /* 0x0000000cff0c723e */ /* 0x000fca00000000ff */
[----:B------:R0:W-:Y:S01]  /*28f0*/  @P3 STG.E.U16 desc[UR36][R8.64+0x12], R12 ;  /* 0x0000120c08003986 */ /* 0x0001e2000c101524 */
[----:B------:R-:W-:Y:S05]  /*2900*/  @!P1 BRA `(.L_x_44) ;  /* 0x0000000000049947 */ /* 0x000fea0003800000 */
[----:B------:R0:W5:Y:S02]  /*2910*/  LDG.E.LTC128B.U16 R18, desc[UR36][R6.64+0x10] ;  /* 0x0000102406127981 */ /* 0x000164000c1e1520 */
.L_x_44:
[----:B------:R-:W-:Y:S05]  /*2920*/  BSYNC B1 ;  /* 0x0000000000017941 */ /* 0x000fea0003800000 */
.L_x_43:
[----:B0----5:R-:W-:Y:S01]  /*2930*/  HADD2.F32 R12, -RZ, R18.H0_H0 ;  /* 0x20000012ff0c7230 */ /* 0x021fe20000004100 */
[----:B------:R-:W-:Y:S01]  /*2940*/  ISETP.GT.AND P0, PT, R0, 0x8, P0 ;  /* 0x000000080000780c */ /* 0x000fe20000704270 */
[----:B------:R-:W-:Y:S03]  /*2950*/  BSSY B1, `(.L_x_45) ;  /* 0x0000007000017945 */ /* 0x000fe60003800000 */
[----:B---3--:R-:W-:-:S04]  /*2960*/  FMUL R13, R12, R89 ;  /* 0x000000590c0d7220 */ /* 0x008fc80000400000 */
[----:B------:R-:W-:-:S05]  /*2970*/  FFMA R13, R30, R88, R13 ;  /* 0x000000581e0d7223 */ /* 0x000fca000000000d */
[----:B------:R-:W-:-:S05]  /*2980*/  F2FP.F16.F32.PACK_AB R13, RZ, R13 ;  /* 0x0000000dff0d723e */ /* 0x000fca00000000ff */
[----:B------:R0:W-:Y:S01]  /*2990*/  @P1 STG.E.U16 desc[UR36][R10.64+0x10], R13 ;  /* 0x0000100d0a001986 */ /* 0x0001e2000c101524 */
[----:B------:R-:W-:Y:S05]  /*29a0*/  @!P0 BRA `(.L_x_46) ;  /* 0x0000000000048947 */ /* 0x000fea0003800000 */
[----:B------:R3:W5:Y:S02]  /*29b0*/  LDG.E.LTC128B.U16 R18, desc[UR36][R6.64+0x12] ;  /* 0x0000122406127981 */ /* 0x000764000c1e1520 */
.L_x_46:
[----:B------:R-:W-:Y:S05]  /*29c0*/  BSYNC B1 ;  /* 0x0000000000017941 */ /* 0x000fea0003800000 */
.L_x_45:
        /* <DEDUP_REMOVED lines=10> */
.L_x_48:
[----:B------:R-:W-:Y:S05]  /*2a70*/  BSYNC B1 ;  /* 0x0000000000017941 */ /* 0x000fea0003800000 */
.L_x_47:
[----:B0----5:R-:W-:Y:S01]  /*2a80*/  HADD2.F32 R12, -RZ, R18.H0_H0 ;  /* 0x20000012ff0c7230 */ /* 0x021fe20000004100 */
        /* <DEDUP_REMOVED lines=9> */
.L_x_50:
[----:B------:R-:W-:Y:S05]  /*2b20*/  BSYNC B1 ;  /* 0x0000000000017941 */ /* 0x000fea0003800000 */
.L_x_49:
        /* <DEDUP_REMOVED lines=9> */
.L_x_52:
[----:B------:R-:W-:Y:S05]  /*2bc0*/  BSYNC B1 ;  /* 0x0000000000017941 */ /* 0x000fea0003800000 */
.L_x_51:
[----:B0----5:R-:W-:Y:S01]  /*2bd0*/  HADD2.F32 R12, -RZ, R18.H0_H0 ;  /* 0x20000012ff0c7230 */ /* 0x021fe20000004100 */
        /* <DEDUP_REMOVED lines=8> */
.L_x_54:
[----:B------:R-:W-:Y:S05]  /*2c60*/  BSYNC B1 ;  /* 0x0000000000017941 */ /* 0x000fea0003800000 */
.L_x_53:
        /* <DEDUP_REMOVED lines=10> */
.L_x_56:
[----:B------:R-:W-:Y:S05]  /*2d10*/  BSYNC B1 ;  /* 0x0000000000017941 */ /* 0x000fea0003800000 */
.L_x_55:
        /* <DEDUP_REMOVED lines=10> */
.L_x_58:
[----:B------:R-:W-:Y:S05]  /*2dc0*/  BSYNC B1 ;  /* 0x0000000000017941 */ /* 0x000fea0003800000 */
.L_x_57:
        /* <DEDUP_REMOVED lines=9> */
.L_x_60:
[----:B------:R-:W-:Y:S05]  /*2e60*/  BSYNC B1 ;  /* 0x0000000000017941 */ /* 0x000fea0003800000 */
.L_x_59:
        /* <DEDUP_REMOVED lines=9> */
.L_x_62:
[----:B------:R-:W-:Y:S05]  /*2f00*/  BSYNC B1 ;  /* 0x0000000000017941 */ /* 0x000fea0003800000 */
.L_x_61:
        /* <DEDUP_REMOVED lines=10> */
.L_x_64:
[----:B------:R-:W-:Y:S05]  /*2fb0*/  BSYNC B1 ;  /* 0x0000000000017941 */ /* 0x000fea0003800000 */
.L_x_63:
        /* <DEDUP_REMOVED lines=10> */
.L_x_66:
[----:B------:R-:W-:Y:S05]  /*3060*/  BSYNC B1 ;  /* 0x0000000000017941 */ /* 0x000fea0003800000 */
.L_x_65:
        /* <DEDUP_REMOVED lines=9> */
.L_x_68:
[----:B------:R-:W-:Y:S05]  /*3100*/  BSYNC B1 ;  /* 0x0000000000017941 */ /* 0x000fea0003800000 */
.L_x_67:
        /* <DEDUP_REMOVED lines=9> */
.L_x_70:
[----:B------:R-:W-:Y:S05]  /*31a0*/  BSYNC B1 ;  /* 0x0000000000017941 */ /* 0x000fea0003800000 */
.L_x_69:
        /* <DEDUP_REMOVED lines=10> */
.L_x_72:
[----:B------:R-:W-:Y:S05]  /*3250*/  BSYNC B1 ;  /* 0x0000000000017941 */ /* 0x000fea0003800000 */
.L_x_71:
        /* <DEDUP_REMOVED lines=10> */
.L_x_74:
[----:B------:R-:W-:Y:S05]  /*3300*/  BSYNC B1 ;  /* 0x0000000000017941 */ /* 0x000fea0003800000 */
.L_x_73:
        /* <DEDUP_REMOVED lines=9> */
.L_x_76:
[----:B------:R-:W-:Y:S05]  /*33a0*/  BSYNC B1 ;  /* 0x0000000000017941 */ /* 0x000fea0003800000 */
.L_x_75:
        /* <DEDUP_REMOVED lines=9> */
.L_x_78:
[----:B------:R-:W-:Y:S05]  /*3440*/  BSYNC B1 ;  /* 0x0000000000017941 */ /* 0x000fea0003800000 */
.L_x_77:
        /* <DEDUP_REMOVED lines=10> */
.L_x_80:
[----:B------:R-:W-:Y:S05]  /*34f0*/  BSYNC B1 ;  /* 0x0000000000017941 */ /* 0x000fea0003800000 */
.L_x_79:
        /* <DEDUP_REMOVED lines=10> */
.L_x_82:
[----:B------:R-:W-:Y:S05]  /*35a0*/  BSYNC B1 ;  /* 0x0000000000017941 */ /* 0x000fea0003800000 */
.L_x_81:
        /* <DEDUP_REMOVED lines=9> */
.L_x_84:
[----:B------:R-:W-:Y:S05]  /*3640*/  BSYNC B1 ;  /* 0x0000000000017941 */ /* 0x000fea0003800000 */
.L_x_83:
        /* <DEDUP_REMOVED lines=9> */
.L_x_86:
[----:B------:R-:W-:Y:S05]  /*36e0*/  BSYNC B1 ;  /* 0x0000000000017941 */ /* 0x000fea0003800000 */
.L_x_85:
        /* <DEDUP_REMOVED lines=10> */
.L_x_88:
[----:B------:R-:W-:Y:S05]  /*3790*/  BSYNC B1 ;  /* 0x0000000000017941 */ /* 0x000fea0003800000 */
.L_x_87:
        /* <DEDUP_REMOVED lines=10> */
.L_x_90:
[----:B------:R-:W-:Y:S05]  /*3840*/  BSYNC B1 ;  /* 0x0000000000017941 */ /* 0x000fea0003800000 */
.L_x_89:
        /* <DEDUP_REMOVED lines=9> */
.L_x_92:
[----:B------:R-:W-:Y:S05]  /*38e0*/  BSYNC B1 ;  /* 0x0000000000017941 */ /* 0x000fea0003800000 */
.L_x_91:
        /* <DEDUP_REMOVED lines=9> */
.L_x_94:
[----:B------:R-:W-:Y:S05]  /*3980*/  BSYNC B1 ;  /* 0x0000000000017941 */ /* 0x000fea0003800000 */
.L_x_93:
        /* <DEDUP_REMOVED lines=10> */
.L_x_96:
[----:B------:R-:W-:Y:S05]  /*3a30*/  BSYNC B1 ;  /* 0x0000000000017941 */ /* 0x000fea0003800000 */
.L_x_95:
        /* <DEDUP_REMOVED lines=10> */
.L_x_98:
[----:B------:R-:W-:Y:S05]  /*3ae0*/  BSYNC B1 ;  /* 0x0000000000017941 */ /* 0x000fea0003800000 */
.L_x_97:
        /* <DEDUP_REMOVED lines=9> */
.L_x_100:
[----:B------:R-:W-:Y:S05]  /*3b80*/  BSYNC B1 ;  /* 0x0000000000017941 */ /* 0x000fea0003800000 */
.L_x_99:
        /* <DEDUP_REMOVED lines=9> */
.L_x_102:
[----:B------:R-:W-:Y:S05]  /*3c20*/  BSYNC B1 ;  /* 0x0000000000017941 */ /* 0x000fea0003800000 */
.L_x_101:
        /* <DEDUP_REMOVED lines=10> */
.L_x_104:
[----:B------:R-:W-:Y:S05]  /*3cd0*/  BSYNC B1 ;  /* 0x0000000000017941 */ /* 0x000fea0003800000 */
.L_x_103:
        /* <DEDUP_REMOVED lines=10> */
.L_x_106:
[----:B------:R-:W-:Y:S05]  /*3d80*/  BSYNC B1 ;  /* 0x0000000000017941 */ /* 0x000fea0003800000 */
.L_x_105:
        /* <DEDUP_REMOVED lines=9> */
.L_x_108:
[----:B------:R-:W-:Y:S05]  /*3e20*/  BSYNC B1 ;  /* 0x0000000000017941 */ /* 0x000fea0003800000 */
.L_x_107:
        /* <DEDUP_REMOVED lines=9> */
.L_x_110:
[----:B------:R-:W-:Y:S05]  /*3ec0*/  BSYNC B1 ;  /* 0x0000000000017941 */ /* 0x000fea0003800000 */
.L_x_109:
        /* <DEDUP_REMOVED lines=10> */
.L_x_112:
[----:B------:R-:W-:Y:S05]  /*3f70*/  BSYNC B1 ;  /* 0x0000000000017941 */ /* 0x000fea0003800000 */
.L_x_111:
        /* <DEDUP_REMOVED lines=10> */
.L_x_114:
[----:B------:R-:W-:Y:S05]  /*4020*/  BSYNC B1 ;  /* 0x0000000000017941 */ /* 0x000fea0003800000 */
.L_x_113:
        /* <DEDUP_REMOVED lines=9> */
.L_x_116:
[----:B------:R-:W-:Y:S05]  /*40c0*/  BSYNC B1 ;  /* 0x0000000000017941 */ /* 0x000fea0003800000 */
.L_x_115:
        /* <DEDUP_REMOVED lines=9> */
.L_x_118:
[----:B------:R-:W-:Y:S05]  /*4160*/  BSYNC B1 ;  /* 0x0000000000017941 */ /* 0x000fea0003800000 */
.L_x_117:
        /* <DEDUP_REMOVED lines=10> */
.L_x_120:
[----:B------:R-:W-:Y:S05]  /*4210*/  BSYNC B1 ;  /* 0x0000000000017941 */ /* 0x000fea0003800000 */
.L_x_119:
        /* <DEDUP_REMOVED lines=10> */
.L_x_122:
[----:B------:R-:W-:Y:S05]  /*42c0*/  BSYNC B1 ;  /* 0x0000000000017941 */ /* 0x000fea0003800000 */
.L_x_121:
        /* <DEDUP_REMOVED lines=9> */
.L_x_124:
[----:B------:R-:W-:Y:S05]  /*4360*/  BSYNC B1 ;  /* 0x0000000000017941 */ /* 0x000fea0003800000 */
.L_x_123:
        /* <DEDUP_REMOVED lines=9> */
.L_x_126:
[----:B------:R-:W-:Y:S05]  /*4400*/  BSYNC B1 ;  /* 0x0000000000017941 */ /* 0x000fea0003800000 */
.L_x_125:
        /* <DEDUP_REMOVED lines=10> */
.L_x_128:
[----:B------:R-:W-:Y:S05]  /*44b0*/  BSYNC B1 ;  /* 0x0000000000017941 */ /* 0x000fea0003800000 */
.L_x_127:
        /* <DEDUP_REMOVED lines=10> */
.L_x_130:
[----:B------:R-:W-:Y:S05]  /*4560*/  BSYNC B1 ;  /* 0x0000000000017941 */ /* 0x000fea0003800000 */
.L_x_129:
        /* <DEDUP_REMOVED lines=9> */
.L_x_132:
[----:B------:R-:W-:Y:S05]  /*4600*/  BSYNC B1 ;  /* 0x0000000000017941 */ /* 0x000fea0003800000 */
.L_x_131:
        /* <DEDUP_REMOVED lines=9> */
.L_x_134:
[----:B------:R-:W-:Y:S05]  /*46a0*/  BSYNC B1 ;  /* 0x0000000000017941 */ /* 0x000fea0003800000 */
.L_x_133:
        /* <DEDUP_REMOVED lines=10> */
.L_x_136:
[----:B------:R-:W-:Y:S05]  /*4750*/  BSYNC B1 ;  /* 0x0000000000017941 */ /* 0x000fea0003800000 */
.L_x_135:
        /* <DEDUP_REMOVED lines=10> */
.L_x_138:
[----:B------:R-:W-:Y:S05]  /*4800*/  BSYNC B1 ;  /* 0x0000000000017941 */ /* 0x000fea0003800000 */
.L_x_137:
        /* <DEDUP_REMOVED lines=9> */
.L_x_140:
[----:B------:R-:W-:Y:S05]  /*48a0*/  BSYNC B1 ;  /* 0x0000000000017941 */ /* 0x000fea0003800000 */
.L_x_139:
        /* <DEDUP_REMOVED lines=9> */
.L_x_142:
[----:B------:R-:W-:Y:S05]  /*4940*/  BSYNC B1 ;  /* 0x0000000000017941 */ /* 0x000fea0003800000 */
.L_x_141:
        /* <DEDUP_REMOVED lines=10> */
.L_x_144:
[----:B------:R-:W-:Y:S05]  /*49f0*/  BSYNC B1 ;  /* 0x0000000000017941 */ /* 0x000fea0003800000 */
.L_x_143:
        /* <DEDUP_REMOVED lines=10> */
.L_x_146:
[----:B------:R-:W-:Y:S05]  /*4aa0*/  BSYNC B1 ;  /* 0x0000000000017941 */ /* 0x000fea0003800000 */
.L_x_145:
        /* <DEDUP_REMOVED lines=9> */
.L_x_148:
[----:B------:R-:W-:Y:S05]  /*4b40*/  BSYNC B1 ;  /* 0x0000000000017941 */ /* 0x000fea0003800000 */
.L_x_147:
        /* <DEDUP_REMOVED lines=9> */
.L_x_150:
[----:B------:R-:W-:Y:S05]  /*4be0*/  BSYNC B1 ;  /* 0x0000000000017941 */ /* 0x000fea0003800000 */
.L_x_149:
        /* <DEDUP_REMOVED lines=10> */
.L_x_152:
[----:B------:R-:W-:Y:S05]  /*4c90*/  BSYNC B1 ;  /* 0x0000000000017941 */ /* 0x000fea0003800000 */
.L_x_151:
        /* <DEDUP_REMOVED lines=10> */
.L_x_154:
[----:B------:R-:W-:Y:S05]  /*4d40*/  BSYNC B1 ;  /* 0x0000000000017941 */ /* 0x000fea0003800000 */
.L_x_153:
[----:B0---45:R-:W-:Y:S01]  /*4d50*/  HADD2.F32 R4, -RZ, R18.H0_H0 ;  /* 0x20000012ff047230 */ /* 0x031fe20000004100 */
        /* <DEDUP_REMOVED lines=8> */
.L_x_156:
[----:B------:R-:W-:Y:S05]  /*4de0*/  BSYNC B1 ;  /* 0x0000000000017941 */ /* 0x000fea0003800000 */
.L_x_155:
[----:B0----5:R-:W-:Y:S01]  /*4df0*/  HADD2.F32 R4, -RZ, R18.H0_H0 ;  /* 0x20000012ff047230 */ /* 0x021fe20000004100 */
[----:B------:R-:W-:Y:S01]  /*4e00*/  ISETP.GT.AND P0, PT, R0, 0x8, P0 ;  /* 0x000000080000780c */ /* 0x000fe20000704270 */
[----:B------:R-:W-:Y:S01]  /*4e10*/  @P1 IMAD.MOV.U32 R5, RZ, RZ, R11 ;  /* 0x000000ffff051224 */ /* 0x000fe200078e000b */
[----:B------:R-:W-:Y:S02]  /*4e20*/  BSSY B1, `(.L_x_157) ;  /* 0x0000008000017945 */ /* 0x000fe40003800000 */
[----:B------:R-:W-:Y:S01]  /*4e30*/  FMUL R3, R4, R89 ;  /* 0x0000005904037220 */ /* 0x000fe20000400000 */
[----:B------:R-:W-:-:S03]  /*4e40*/  @P1 IMAD.MOV.U32 R4, RZ, RZ, R10 ;  /* 0x000000ffff041224 */ /* 0x000fc600078e000a */
[----:B------:R-:W-:-:S05]  /*4e50*/  FFMA R3, R86, R88, R3 ;  /* 0x0000005856037223 */ /* 0x000fca0000000003 */
[----:B------:R-:W-:-:S05]  /*4e60*/  F2FP.F16.F32.PACK_AB R3, RZ, R3 ;  /* 0x00000003ff03723e */ /* 0x000fca00000000ff */
[----:B------:R0:W-:Y:S01]  /*4e70*/  @P1 STG.E.U16 desc[UR36][R4.64+0xf0], R3 ;  /* 0x0000f00304001986 */ /* 0x0001e2000c101524 */
[----:B------:R-:W-:Y:S05]  /*4e80*/  @!P0 BRA `(.L_x_158) ;  /* 0x0000000000048947 */ /* 0x000fea0003800000 */
[----:B------:R0:W5:Y:S02]  /*4e90*/  LDG.E.LTC128B.U16 R18, desc[UR36][R6.64+0xf2] ;  /* 0x0000f22406127981 */ /* 0x000164000c1e1520 */
.L_x_158:
[----:B------:R-:W-:Y:S05]  /*4ea0*/  BSYNC B1 ;  /* 0x0000000000017941 */ /* 0x000fea0003800000 */
.L_x_157:
[----:B------:R-:W-:Y:S05]  /*4eb0*/  @!P0 BRA `(.L_x_159) ;  /* 0x0000001000b08947 */ /* 0x000fea0003800000 */
[----:B-----5:R-:W-:-:S05]  /*4ec0*/  HADD2.F32 R18, -RZ, R18.H0_H0 ;  /* 0x20000012ff127230 */ /* 0x020fca0000004100 */
[----:B------:R-:W-:-:S04]  /*4ed0*/  FMUL R18, R18, R89 ;  /* 0x0000005912127220 */ /* 0x000fc80000400000 */
[----:B------:R-:W-:-:S05]  /*4ee0*/  FFMA R18, R87, R88, R18 ;  /* 0x0000005857127223 */ /* 0x000fca0000000012 */
[----:B------:R-:W-:-:S05]  /*4ef0*/  F2FP.F16.F32.PACK_AB R18, RZ, R18 ;  /* 0x00000012ff12723e */ /* 0x000fca00000000ff */
[----:B------:R0:W-:Y:S01]  /*4f00*/  STG.E.U16 desc[UR36][R10.64+0xf2], R18 ;  /* 0x0000f2120a007986 */ /* 0x0001e2000c101524 */
[----:B------:R-:W-:Y:S05]  /*4f10*/  BRA `(.L_x_159) ;  /* 0x0000001000987947 */ /* 0x000fea0003800000 */
.L_x_34:
[----:B------:R-:W-:Y:S01]  /*4f20*/  ISETP.GT.AND P3, PT, R3, 0x1, PT ;  /* 0x000000010300780c */ /* 0x000fe20003f64270 */
[----:B------:R-:W-:Y:S01]  /*4f30*/  ULDC.64 UR4, c[0x0][0x5c0] ;  /* 0x0001700000047ab9 */ /* 0x000fe20000000a00 */
[-C--:B------:R-:W-:Y:S01]  /*4f40*/  FMUL R24, R24, R88.reuse ;  /* 0x0000005818187220 */ /* 0x080fe20000400000 */
[----:B------:R-:W-:Y:S01]  /*4f50*/  LEA R4, P4, R104, UR4, 0x1 ;  /* 0x0000000468047c11 */ /* 0x000fe2000f8808ff */
[-C--:B------:R-:W-:Y:S01]  /*4f60*/  FMUL R25, R25, R88.reuse ;  /* 0x0000005819197220 */ /* 0x080fe20000400000 */
[----:B------:R-:W-:Y:S01]  /*4f70*/  ISETP.GT.AND P0, PT, R0, RZ, P3 ;  /* 0x000000ff0000720c */ /* 0x000fe20001f04270 */
[----:B------:R-:W-:Y:S01]  /*4f80*/  FMUL R26, R26, R88 ;  /* 0x000000581a1a7220 */ /* 0x000fe20000400000 */
[----:B------:R-:W-:Y:S01]  /*4f90*/  F2FP.F16.F32.PACK_AB R24, RZ, R24 ;  /* 0x00000018ff18723e */ /* 0x000fe200000000ff */
[-C--:B------:R-:W-:Y:S01]  /*4fa0*/  FMUL R27, R27, R88.reuse ;  /* 0x000000581b1b7220 */ /* 0x080fe20000400000 */
[----:B------:R-:W-:Y:S01]  /*4fb0*/  LEA.HI.X R5, R104, UR5, R113, 0x1, P4 ;  /* 0x0000000568057c11 */ /* 0x000fe2000a0f0c71 */
[-C--:B------:R-:W-:Y:S01]  /*4fc0*/  FMUL R28, R28, R88.reuse ;  /* 0x000000581c1c7220 */ /* 0x080fe20000400000 */
[----:B------:R-:W-:Y:S01]  /*4fd0*/  F2FP.F16.F32.PACK_AB R25, RZ, R25 ;  /* 0x00000019ff19723e */ /* 0x000fe200000000ff */
[-C--:B------:R-:W-:Y:S01]  /*4fe0*/  FMUL R29, R29, R88.reuse ;  /* 0x000000581d1d7220 */ /* 0x080fe20000400000 */
[----:B------:R-:W-:Y:S01]  /*4ff0*/  ISETP.GT.AND P2, PT, R0, 0x8, P2 ;  /* 0x000000080000780c */ /* 0x000fe20001744270 */
[----:B------:R-:W-:Y:S01]  /*5000*/  @P1 STG.E.U16 desc[UR36][R4.64], R24 ;  /* 0x0000001804001986 */ /* 0x000fe2000c101524 */
[----:B------:R-:W-:Y:S01]  /*5010*/  ISETP.GT.AND P1, PT, R3, 0x8, PT ;  /* 0x000000080300780c */ /* 0x000fe20003f24270 */
[----:B------:R-:W-:Y:S01]  /*5020*/  FMUL R30, R30, R88 ;  /* 0x000000581e1e7220 */ /* 0x000fe20000400000 */
[C---:B------:R-:W-:Y:S01]  /*5030*/  SHF.L.U64.HI R7, R94.reuse, 0x1, R95 ;  /* 0x000000015e077819 */ /* 0x040fe2000001025f */
[----:B------:R-:W-:Y:S01]  /*5040*/  @P0 STG.E.U16 desc[UR36][R4.64+0x2], R25 ;  /* 0x0000021904000986 */ /* 0x000fe2000c101524 */
[----:B------:R-:W-:Y:S01]  /*5050*/  LEA R6, P5, R94, R4, 0x1 ;  /* 0x000000045e067211 */ /* 0x000fe200078a08ff */
[-C--:B------:R-:W-:Y:S01]  /*5060*/  FMUL R31, R31, R88.reuse ;  /* 0x000000581f1f7220 */ /* 0x080fe20000400000 */
[----:B------:R-:W-:Y:S01]  /*5070*/  ISETP.GT.AND P3, PT, R0, 0x8, P3 ;  /* 0x000000080000780c */ /* 0x000fe20001f64270 */
[-C--:B------:R-:W-:Y:S01]  /*5080*/  FMUL R32, R32, R88.reuse ;  /* 0x0000005820207220 */ /* 0x080fe20000400000 */
[----:B------:R-:W-:Y:S01]  /*5090*/  ISETP.GT.AND P0, PT, R3, 0x9, PT ;  /* 0x000000090300780c */ /* 0x000fe20003f04270 */
[----:B------:R-:W-:Y:S01]  /*50a0*/  IMAD.X R7, R7, 0x1, R5, P5 ;  /* 0x0000000107077824 */ /* 0x000fe200028e0605 */
[----:B------:R-:W-:Y:S01]  /*50b0*/  ISETP.GT.AND P4, PT, R0, RZ, P1 ;  /* 0x000000ff0000720c */ /* 0x000fe20000f84270 */
[----:B------:R-:W-:Y:S01]  /*50c0*/  FMUL R33, R33, R88 ;  /* 0x0000005821217220 */ /* 0x000fe20000400000 */
[----:B------:R-:W-:Y:S01]  /*50d0*/  F2FP.F16.F32.PACK_AB R26, RZ, R26 ;  /* 0x0000001aff1a723e */ /* 0x000fe200000000ff */
[-C--:B------:R-:W-:Y:S01]  /*50e0*/  FMUL R34, R34, R88.reuse ;  /* 0x0000005822227220 */ /* 0x080fe20000400000 */
[----:B------:R-:W-:Y:S01]  /*50f0*/  ISETP.GT.AND P5, PT, R0, RZ, P0 ;  /* 0x000000ff0000720c */ /* 0x000fe200007a4270 */
[----:B------:R-:W-:Y:S01]  /*5100*/  FMUL R35, R35, R88 ;  /* 0x0000005823237220 */ /* 0x000fe20000400000 */
[----:B------:R-:W-:Y:S01]  /*5110*/  F2FP.F16.F32.PACK_AB R27, RZ, R27 ;  /* 0x0000001bff1b723e */ /* 0x000fe200000000ff */
[----:B------:R-:W-:Y:S01]  /*5120*/  @P2 STG.E.U16 desc[UR36][R6.64], R26 ;  /* 0x0000001a06002986 */ /* 0x000fe2000c101524 */
[----:B------:R-:W-:Y:S01]  /*5130*/  F2FP.F16.F32.PACK_AB R28, RZ, R28 ;  /* 0x0000001cff1c723e */ /* 0x000fe200000000ff */
[-C--:B------:R-:W-:Y:S01]  /*5140*/  FMUL R36, R36, R88.reuse ;  /* 0x0000005824247220 */ /* 0x080fe20000400000 */
[C---:B------:R-:W-:Y:S01]  /*5150*/  ISETP.GT.AND P2, PT, R0.reuse, 0x8, P1 ;  /* 0x000000080000780c */ /* 0x040fe20000f44270 */
[----:B------:R-:W-:Y:S01]  /*5160*/  @P3 STG.E.U16 desc[UR36][R6.64+0x2], R27 ;  /* 0x0000021b06003986 */ /* 0x000fe2000c101524 */
[----:B------:R-:W-:Y:S01]  /*5170*/  ISETP.GT.AND P1, PT, R3, 0x10, PT ;  /* 0x000000100300780c */ /* 0x000fe20003f24270 */
[-C--:B------:R-:W-:Y:S01]  /*5180*/  FMUL R37, R37, R88.reuse ;  /* 0x0000005825257220 */ /* 0x080fe20000400000 */
[----:B------:R-:W-:Y:S01]  /*5190*/  F2FP.F16.F32.PACK_AB R29, RZ, R29 ;  /* 0x0000001dff1d723e */ /* 0x000fe200000000ff */
[----:B------:R-:W-:Y:S01]  /*51a0*/  @P4 STG.E.U16 desc[UR36][R4.64+0x10], R28 ;  /* 0x0000101c04004986 */ /* 0x000fe2000c101524 */
[----:B------:R-:W-:Y:S01]  /*51b0*/  ISETP.GT.AND P3, PT, R0, 0x8, P0 ;  /* 0x000000080000780c */ /* 0x000fe20000764270 */
[-C--:B------:R-:W-:Y:S01]  /*51c0*/  FMUL R38, R38, R88.reuse ;  /* 0x0000005826267220 */ /* 0x080fe20000400000 */
[----:B------:R-:W-:Y:S01]  /*51d0*/  ISETP.GT.AND P0, PT, R3, 0x11, PT ;  /* 0x000000110300780c */ /* 0x000fe20003f04270 */
[----:B------:R-:W-:Y:S01]  /*51e0*/  @P5 STG.E.U16 desc[UR36][R4.64+0x12], R29 ;  /* 0x0000121d04005986 */ /* 0x000fe2000c101524 */
        /* <DEDUP_REMOVED lines=162> */
[----:B------:R-:W-:-:S02]  /*5c10*/  F2FP.F16.F32.PACK_AB R62, RZ, R62 ;  /* 0x0000003eff3e723e */ /* 0x000fc400000000ff */
[C---:B------:R-:W-:Y:S02]  /*5c20*/  ISETP.GT.AND P5, PT, R0.reuse, RZ, P0 ;  /* 0x000000ff0000720c */ /* 0x040fe400007a4270 */
[----:B------:R-:W-:Y:S01]  /*5c30*/  F2FP.F16.F32.PACK_AB R63, RZ, R63 ;  /* 0x0000003fff3f723e */ /* 0x000fe200000000ff */
[----:B------:R-:W-:Y:S01]  /*5c40*/  @P2 STG.E.U16 desc[UR36][R6.64+0x90], R62 ;  /* 0x0000903e06002986 */ /* 0x000fe2000c101524 */
[----:B------:R-:W-:Y:S02]  /*5c50*/  F2FP.F16.F32.PACK_AB R64, RZ, R64 ;  /* 0x00000040ff40723e */ /* 0x000fe400000000ff */
[C---:B------:R-:W-:Y:S01]  /*5c60*/  ISETP.GT.AND P2, PT, R0.reuse, 0x8, P1 ;  /* 0x000000080000780c */ /* 0x040fe20000f44270 */
[----:B------:R-:W-:Y:S01]  /*5c70*/  @P3 STG.E.U16 desc[UR36][R6.64+0x92], R63 ;  /* 0x0000923f06003986 */ /* 0x000fe2000c101524 */
[----:B------:R-:W-:Y:S02]  /*5c80*/  ISETP.GT.AND P1, PT, R3, 0x58, PT ;  /* 0x000000580300780c */ /* 0x000fe40003f24270 */
[----:B------:R-:W-:Y:S01]  /*5c90*/  F2FP.F16.F32.PACK_AB R65, RZ, R65 ;  /* 0x00000041ff41723e */ /* 0x000fe200000000ff */
[----:B------:R-:W-:Y:S01]  /*5ca0*/  @P4 STG.E.U16 desc[UR36][R4.64+0xa0], R64 ;  /* 0x0000a04004004986 */ /* 0x000fe2000c101524 */
[----:B------:R-:W-:-:S02]  /*5cb0*/  ISETP.GT.AND P3, PT, R0, 0x8, P0 ;  /* 0x000000080000780c */ /* 0x000fc40000764270 */
[----:B------:R-:W-:Y:S01]  /*5cc0*/  ISETP.GT.AND P0, PT, R3, 0x59, PT ;  /* 0x000000590300780c */ /* 0x000fe20003f04270 */
[----:B------:R-:W-:Y:S01]  /*5cd0*/  @P5 STG.E.U16 desc[UR36][R4.64+0xa2], R65 ;  /* 0x0000a24104005986 */ /* 0x000fe2000c101524 */
[C---:B------:R-:W-:Y:S02]  /*5ce0*/  ISETP.GT.AND P4, PT, R0.reuse, RZ, P1 ;  /* 0x000000ff0000720c */ /* 0x040fe40000f84270 */
[----:B------:R-:W-:Y:S02]  /*5cf0*/  F2FP.F16.F32.PACK_AB R66, RZ, R66 ;  /* 0x00000042ff42723e */ /* 0x000fe400000000ff */
[----:B------:R-:W-:Y:S02]  /*5d00*/  ISETP.GT.AND P5, PT, R0, RZ, P0 ;  /* 0x000000ff0000720c */ /* 0x000fe400007a4270 */
[----:B------:R-:W-:Y:S01]  /*5d10*/  F2FP.F16.F32.PACK_AB R67, RZ, R67 ;  /* 0x00000043ff43723e */ /* 0x000fe200000000ff */
[----:B------:R-:W-:Y:S01]  /*5d20*/  @P2 STG.E.U16 desc[UR36][R6.64+0xa0], R66 ;  /* 0x0000a04206002986 */ /* 0x000fe2000c101524 */
[----:B------:R-:W-:-:S02]  /*5d30*/  F2FP.F16.F32.PACK_AB R68, RZ, R68 ;  /* 0x00000044ff44723e */ /* 0x000fc400000000ff */
[C---:B------:R-:W-:Y:S01]  /*5d40*/  ISETP.GT.AND P2, PT, R0.reuse, 0x8, P1 ;  /* 0x000000080000780c */ /* 0x040fe20000f44270 */
[----:B------:R-:W-:Y:S01]  /*5d50*/  @P3 STG.E.U16 desc[UR36][R6.64+0xa2], R67 ;  /* 0x0000a24306003986 */ /* 0x000fe2000c101524 */
[C---:B------:R-:W-:Y:S02]  /*5d60*/  ISETP.GT.AND P1, PT, R3.reuse, 0x60, PT ;  /* 0x000000600300780c */ /* 0x040fe40003f24270 */
[----:B------:R-:W-:Y:S01]  /*5d70*/  F2FP.F16.F32.PACK_AB R69, RZ, R69 ;  /* 0x00000045ff45723e */ /* 0x000fe200000000ff */
[----:B------:R-:W-:Y:S01]  /*5d80*/  @P4 STG.E.U16 desc[UR36][R4.64+0xb0], R68 ;  /* 0x0000b04404004986 */ /* 0x000fe2000c101524 */
[C---:B------:R-:W-:Y:S02]  /*5d90*/  ISETP.GT.AND P3, PT, R0.reuse, 0x8, P0 ;  /* 0x000000080000780c */ /* 0x040fe40000764270 */
[----:B------:R-:W-:Y:S01]  /*5da0*/  ISETP.GT.AND P0, PT, R3, 0x61, PT ;  /* 0x000000610300780c */ /* 0x000fe20003f04270 */
[----:B------:R-:W-:Y:S01]  /*5db0*/  @P5 STG.E.U16 desc[UR36][R4.64+0xb2], R69 ;  /* 0x0000b24504005986 */ /* 0x000fe2000c101524 */
[----:B------:R-:W-:-:S02]  /*5dc0*/  ISETP.GT.AND P4, PT, R0, RZ, P1 ;  /* 0x000000ff0000720c */ /* 0x000fc40000f84270 */
[C---:B------:R-:W-:Y:S02]  /*5dd0*/  ISETP.GT.AND P5, PT, R0.reuse, RZ, P0 ;  /* 0x000000ff0000720c */ /* 0x040fe400007a4270 */
[----:B------:R-:W-:Y:S02]  /*5de0*/  F2FP.F16.F32.PACK_AB R70, RZ, R70 ;  /* 0x00000046ff46723e */ /* 0x000fe400000000ff */
[----:B------:R-:W-:Y:S02]  /*5df0*/  F2FP.F16.F32.PACK_AB R71, RZ, R71 ;  /* 0x00000047ff47723e */ /* 0x000fe400000000ff */
[----:B------:R-:W-:Y:S01]  /*5e00*/  F2FP.F16.F32.PACK_AB R72, RZ, R72 ;  /* 0x00000048ff48723e */ /* 0x000fe200000000ff */
[----:B------:R-:W-:Y:S01]  /*5e10*/  @P2 STG.E.U16 desc[UR36][R6.64+0xb0], R70 ;  /* 0x0000b04606002986 */ /* 0x000fe2000c101524 */
[----:B------:R-:W-:Y:S02]  /*5e20*/  F2FP.F16.F32.PACK_AB R73, RZ, R73 ;  /* 0x00000049ff49723e */ /* 0x000fe400000000ff */
[C---:B------:R-:W-:Y:S01]  /*5e30*/  ISETP.GT.AND P1, PT, R0.reuse, 0x8, P1 ;  /* 0x000000080000780c */ /* 0x040fe20000f24270 */
[----:B------:R-:W-:Y:S01]  /*5e40*/  @P3 STG.E.U16 desc[UR36][R6.64+0xb2], R71 ;  /* 0x0000b24706003986 */ /* 0x000fe2000c101524 */
[----:B------:R-:W-:-:S02]  /*5e50*/  ISETP.GT.AND P2, PT, R0, 0x8, P0 ;  /* 0x000000080000780c */ /* 0x000fc40000744270 */
[----:B------:R-:W-:Y:S01]  /*5e60*/  F2FP.F16.F32.PACK_AB R74, RZ, R74 ;  /* 0x0000004aff4a723e */ /* 0x000fe200000000ff */
[----:B------:R-:W-:Y:S01]  /*5e70*/  @P4 STG.E.U16 desc[UR36][R4.64+0xc0], R72 ;  /* 0x0000c04804004986 */ /* 0x000fe2000c101524 */
[C---:B------:R-:W-:Y:S02]  /*5e80*/  ISETP.GT.AND P4, PT, R3.reuse, 0x68, PT ;  /* 0x000000680300780c */ /* 0x040fe40003f84270 */
[----:B------:R-:W-:Y:S01]  /*5e90*/  ISETP.GT.AND P0, PT, R3, 0x69, PT ;  /* 0x000000690300780c */ /* 0x000fe20003f04270 */
[----:B------:R-:W-:Y:S01]  /*5ea0*/  @P5 STG.E.U16 desc[UR36][R4.64+0xc2], R73 ;  /* 0x0000c24904005986 */ /* 0x000fe2000c101524 */
[----:B------:R-:W-:Y:S02]  /*5eb0*/  ISETP.GT.AND P5, PT, R0, RZ, P4 ;  /* 0x000000ff0000720c */ /* 0x000fe400027a4270 */
[----:B------:R-:W-:Y:S01]  /*5ec0*/  F2FP.F16.F32.PACK_AB R75, RZ, R75 ;  /* 0x0000004bff4b723e */ /* 0x000fe200000000ff */
[----:B------:R-:W-:Y:S01]  /*5ed0*/  @P1 STG.E.U16 desc[UR36][R6.64+0xc0], R74 ;  /* 0x0000c04a06001986 */ /* 0x000fe2000c101524 */
[----:B------:R-:W-:-:S02]  /*5ee0*/  F2FP.F16.F32.PACK_AB R76, RZ, R76 ;  /* 0x0000004cff4c723e */ /* 0x000fc400000000ff */
[C---:B------:R-:W-:Y:S01]  /*5ef0*/  ISETP.GT.AND P3, PT, R0.reuse, RZ, P0 ;  /* 0x000000ff0000720c */ /* 0x040fe20000764270 */
[----:B------:R-:W-:Y:S01]  /*5f00*/  @P2 STG.E.U16 desc[UR36][R6.64+0xc2], R75 ;  /* 0x0000c24b06002986 */ /* 0x000fe2000c101524 */
[C---:B------:R-:W-:Y:S02]  /*5f10*/  ISETP.GT.AND P4, PT, R0.reuse, 0x8, P4 ;  /* 0x000000080000780c */ /* 0x040fe40002784270 */
[----:B------:R-:W-:Y:S02]  /*5f20*/  F2FP.F16.F32.PACK_AB R77, RZ, R77 ;  /* 0x0000004dff4d723e */ /* 0x000fe400000000ff */
[----:B------:R-:W-:Y:S01]  /*5f30*/  F2FP.F16.F32.PACK_AB R78, RZ, R78 ;  /* 0x0000004eff4e723e */ /* 0x000fe200000000ff */
[----:B------:R-:W-:Y:S01]  /*5f40*/  @P5 STG.E.U16 desc[UR36][R4.64+0xd0], R76 ;  /* 0x0000d04c04005986 */ /* 0x000fe2000c101524 */
[----:B------:R-:W-:Y:S02]  /*5f50*/  ISETP.GT.AND P5, PT, R0, 0x8, P0 ;  /* 0x000000080000780c */ /* 0x000fe400007a4270 */
[----:B------:R-:W-:-:S02]  /*5f60*/  F2FP.F16.F32.PACK_AB R79, RZ, R79 ;  /* 0x0000004fff4f723e */ /* 0x000fc400000000ff */
[C---:B------:R-:W-:Y:S01]  /*5f70*/  ISETP.GT.AND P2, PT, R3.reuse, 0x71, PT ;  /* 0x000000710300780c */ /* 0x040fe20003f44270 */
[----:B------:R-:W-:Y:S01]  /*5f80*/  @P3 STG.E.U16 desc[UR36][R4.64+0xd2], R77 ;  /* 0x0000d24d04003986 */ /* 0x000fe2000c101524 */
[----:B------:R-:W-:Y:S02]  /*5f90*/  ISETP.GT.AND P3, PT, R3, 0x70, PT ;  /* 0x000000700300780c */ /* 0x000fe40003f64270 */
[----:B------:R-:W-:Y:S01]  /*5fa0*/  F2FP.F16.F32.PACK_AB R80, RZ, R80 ;  /* 0x00000050ff50723e */ /* 0x000fe200000000ff */
[----:B------:R-:W-:Y:S01]  /*5fb0*/  @P4 STG.E.U16 desc[UR36][R6.64+0xd0], R78 ;  /* 0x0000d04e06004986 */ /* 0x000fe2000c101524 */
[C---:B------:R-:W-:Y:S02]  /*5fc0*/  ISETP.GT.AND P4, PT, R0.reuse, RZ, P2 ;  /* 0x000000ff0000720c */ /* 0x040fe40001784270 */
[----:B------:R-:W-:Y:S01]  /*5fd0*/  F2FP.F16.F32.PACK_AB R81, RZ, R81 ;  /* 0x00000051ff51723e */ /* 0x000fe200000000ff */
[----:B------:R-:W-:Y:S01]  /*5fe0*/  @P5 STG.E.U16 desc[UR36][R6.64+0xd2], R79 ;  /* 0x0000d24f06005986 */ /* 0x000fe2000c101524 */
[----:B------:R-:W-:-:S02]  /*5ff0*/  ISETP.GT.AND P5, PT, R0, RZ, P3 ;  /* 0x000000ff0000720c */ /* 0x000fc40001fa4270 */
[C---:B------:R-:W-:Y:S02]  /*6000*/  ISETP.GT.AND P1, PT, R3.reuse, 0x78, PT ;  /* 0x000000780300780c */ /* 0x040fe40003f24270 */
[----:B------:R-:W-:Y:S02]  /*6010*/  ISETP.GT.AND P0, PT, R3, 0x79, PT ;  /* 0x000000790300780c */ /* 0x000fe40003f04270 */
[C---:B------:R-:W-:Y:S02]  /*6020*/  ISETP.GT.AND P3, PT, R0.reuse, 0x8, P3 ;  /* 0x000000080000780c */ /* 0x040fe40001f64270 */
[C---:B------:R-:W-:Y:S02]  /*6030*/  ISETP.GT.AND P2, PT, R0.reuse, 0x8, P2 ;  /* 0x000000080000780c */ /* 0x040fe40001744270 */
[----:B------:R-:W-:Y:S02]  /*6040*/  F2FP.F16.F32.PACK_AB R82, RZ, R82 ;  /* 0x00000052ff52723e */ /* 0x000fe400000000ff */
[----:B------:R-:W-:Y:S01]  /*6050*/  F2FP.F16.F32.PACK_AB R83, RZ, R83 ;  /* 0x00000053ff53723e */ /* 0x000fe200000000ff */
[----:B------:R-:W-:Y:S01]  /*6060*/  @P5 STG.E.U16 desc[UR36][R4.64+0xe0], R80 ;  /* 0x0000e05004005986 */ /* 0x000fe2000c101524 */
[----:B------:R-:W-:-:S02]  /*6070*/  ISETP.GT.AND P5, PT, R0, RZ, P0 ;  /* 0x000000ff0000720c */ /* 0x000fc400007a4270 */
[C---:B------:R-:W-:Y:S01]  /*6080*/  ISETP.GT.AND P0, PT, R0.reuse, 0x8, P0 ;  /* 0x000000080000780c */ /* 0x040fe20000704270 */
[----:B------:R-:W-:Y:S01]  /*6090*/  @P4 STG.E.U16 desc[UR36][R4.64+0xe2], R81 ;  /* 0x0000e25104004986 */ /* 0x000fe2000c101524 */
[C---:B------:R-:W-:Y:S02]  /*60a0*/  ISETP.GT.AND P4, PT, R0.reuse, RZ, P1 ;  /* 0x000000ff0000720c */ /* 0x040fe40000f84270 */
[----:B------:R-:W-:Y:S01]  /*60b0*/  ISETP.GT.AND P1, PT, R0, 0x8, P1 ;  /* 0x000000080000780c */ /* 0x000fe20000f24270 */
[----:B------:R-:W-:Y:S01]  /*60c0*/  @P3 STG.E.U16 desc[UR36][R6.64+0xe0], R82 ;  /* 0x0000e05206003986 */ /* 0x000fe2000c101524 */
[----:B------:R-:W-:Y:S02]  /*60d0*/  F2FP.F16.F32.PACK_AB R84, RZ, R84 ;  /* 0x00000054ff54723e */ /* 0x000fe400000000ff */
[----:B------:R-:W-:Y:S01]  /*60e0*/  F2FP.F16.F32.PACK_AB R85, RZ, R85 ;  /* 0x00000055ff55723e */ /* 0x000fe200000000ff */
[----:B------:R-:W-:Y:S01]  /*60f0*/  @P2 STG.E.U16 desc[UR36][R6.64+0xe2], R83 ;  /* 0x0000e25306002986 */ /* 0x000fe2000c101524 */
[----:B------:R-:W-:-:S02]  /*6100*/  F2FP.F16.F32.PACK_AB R86, RZ, R86 ;  /* 0x00000056ff56723e */ /* 0x000fc400000000ff */
[----:B------:R-:W-:-:S03]  /*6110*/  F2FP.F16.F32.PACK_AB R87, RZ, R87 ;  /* 0x00000057ff57723e */ /* 0x000fc600000000ff */
[----:B------:R-:W-:Y:S04]  /*6120*/  @P4 STG.E.U16 desc[UR36][R4.64+0xf0], R84 ;  /* 0x0000f05404004986 */ /* 0x000fe8000c101524 */
[----:B------:R0:W-:Y:S02]  /*6130*/  @P5 STG.E.U16 desc[UR36][R4.64+0xf2], R85 ;  /* 0x0000f25504005986 */ /* 0x0001e4000c101524 */
[----:B0-----:R-:W-:Y:S02]  /*6140*/  @P1 IMAD.MOV.U32 R4, RZ, RZ, R6 ;  /* 0x000000ffff041224 */ /* 0x001fe400078e0006 */
[----:B------:R-:W-:-:S05]  /*6150*/  @P1 IMAD.MOV.U32 R5, RZ, RZ, R7 ;  /* 0x000000ffff051224 */ /* 0x000fca00078e0007 */
[----:B------:R0:W-:Y:S04]  /*6160*/  @P1 STG.E.U16 desc[UR36][R4.64+0xf0], R86 ;  /* 0x0000f05604001986 */ /* 0x0001e8000c101524 */
[----:B------:R0:W-:Y:S02]  /*6170*/  @P0 STG.E.U16 desc[UR36][R6.64+0xf2], R87 ;  /* 0x0000f25706000986 */ /* 0x0001e4000c101524 */
.L_x_159:
[----:B------:R-:W-:Y:S05]  /*6180*/  BSYNC B0 ;  /* 0x0000000000007941 */ /* 0x000fea0003800000 */
.L_x_33:
[----:B0-----:R-:W2:Y:S01]  /*6190*/  LDL.64 R4, [R1] ;  /* 0x0000000001047983 */ /* 0x001ea20000100a00 */
[----:B------:R-:W-:Y:S01]  /*61a0*/  ULDC.64 UR4, c[0x0][0x650] ;  /* 0x0001940000047ab9 */ /* 0x000fe20000000a00 */
[----:B------:R-:W-:Y:S02]  /*61b0*/  IMAD.U32 R0, RZ, RZ, UR44 ;  /* 0x0000002cff007e24 */ /* 0x000fe4000f8e00ff */
[----:B------:R-:W-:Y:S02]  /*61c0*/  IMAD.MOV.U32 R22, RZ, RZ, -0x1 ;  /* 0xffffffffff167424 */ /* 0x000fe400078e00ff */
[----:B------:R0:W-:Y:S01]  /*61d0*/  SYNCS.ARRIVE.TRANS64.A1T0 RZ, [R0+UR46], RZ ;  /* 0x000000ff00ff79a7 */ /* 0x0001e2000810002e */
[----:B-----5:R-:W-:Y:S02]  /*61e0*/  IMAD.MOV.U32 R18, RZ, RZ, -0x1 ;  /* 0xffffffffff127424 */ /* 0x020fe400078e00ff */
[----:B------:R-:W-:Y:S01]  /*61f0*/  IMAD.MOV.U32 R19, RZ, RZ, -0x1 ;  /* 0xffffffffff137424 */ /* 0x000fe200078e00ff */
[----:B0-----:R-:W-:-:S02]  /*6200*/  PRMT R0, RZ, 0x7610, R0 ;  /* 0x00007610ff007816 */ /* 0x001fc40000000000 */
[----:B--2---:R-:W-:-:S05]  /*6210*/  LEA R16, P0, R4, R16, 0x1 ;  /* 0x0000001004107211 */ /* 0x004fca00078008ff */
[----:B------:R-:W-:Y:S01]  /*6220*/  IMAD.X R17, R98, 0x1, R17, P0 ;  /* 0x0000000162117824 */ /* 0x000fe200000e0611 */
[----:B------:R-:W-:-:S04]  /*6230*/  ISETP.GE.U32.AND P0, PT, R16, UR4, PT ;  /* 0x0000000410007c0c */ /* 0x000fc8000bf06070 */
[----:B------:R-:W-:-:S13]  /*6240*/  ISETP.GE.U32.AND.EX P0, PT, R17, UR5, PT, P0 ;  /* 0x0000000511007c0c */ /* 0x000fda000bf06100 */
[----:B------:R-:W-:Y:S05]  /*6250*/  @P0 BRA `(.L_x_160) ;  /* 0x00000004004c0947 */ /* 0x000fea0003800000 */
[----:B-1----:R-:W0:Y:S01]  /*6260*/  LDC.64 R10, c[0x0][0x628] ;  /* 0x00018a00ff0a7b82 */ /* 0x002e220000000a00 */
[----:B------:R-:W1:Y:S01]  /*6270*/  S2R R12, SR_CTAID.X ;  /* 0x00000000000c7919 */ /* 0x000e620000002500 */
[----:B------:R-:W-:Y:S02]  /*6280*/  IMAD.MOV.U32 R8, RZ, RZ, R16 ;  /* 0x000000ffff087224 */ /* 0x000fe400078e0010 */
[----:B------:R-:W-:Y:S01]  /*6290*/  IMAD.MOV.U32 R9, RZ, RZ, R17 ;  /* 0x000000ffff097224 */ /* 0x000fe200078e0011 */
[----:B------:R-:W2:Y:S03]  /*62a0*/  S2R R18, SR_CTAID.Y ;  /* 0x0000000000127919 */ /* 0x000ea60000002600 */
[----:B------:R-:W1:Y:S08]  /*62b0*/  LDC R0, c[0x0][0x630] ;  /* 0x00018c00ff007b82 */ /* 0x000e700000000800 */
[----:B------:R-:W1:Y:S01]  /*62c0*/  LDC.64 R14, c[0x0][0x620] ;  /* 0x00018800ff0e7b82 */ /* 0x000e620000000a00 */
[----:B0-----:R-:W-:-:S04]  /*62d0*/  ISETP.NE.U32.AND P0, PT, R10, RZ, PT ;  /* 0x000000ff0a00720c */ /* 0x001fc80003f05070 */
[----:B------:R-:W-:-:S13]  /*62e0*/  ISETP.NE.AND.EX P0, PT, R11, RZ, PT, P0 ;  /* 0x000000ff0b00720c */ /* 0x000fda0003f05300 */
[----:B-12---:R-:W-:Y:S05]  /*62f0*/  @!P0 BRA `(.L_x_161) ;  /* 0x0000000000288947 */ /* 0x006fea0003800000 */
[----:B------:R-:W0:Y:S02]  /*6300*/  LDC R3, c[0x0][0x634] ;  /* 0x00018d00ff037b82 */ /* 0x000e240000000800 */
[----:B0-----:R-:W-:-:S05]  /*6310*/  IADD3 R3, P0, R16, R3, RZ ;  /* 0x0000000310037210 */ /* 0x001fca0007f1e0ff */
[----:B------:R-:W-:-:S04]  /*6320*/  IMAD.X R13, RZ, RZ, R17, P0 ;  /* 0x000000ffff0d7224 */ /* 0x000fc800000e0611 */
[----:B------:R-:W-:-:S04]  /*6330*/  IMAD.WIDE.U32 R4, R13, R10, RZ ;  /* 0x0000000a0d047225 */ /* 0x000fc800078e00ff */
[----:B---34-:R-:W-:-:S04]  /*6340*/  IMAD.WIDE.U32 R6, P0, R3, R11, R4 ;  /* 0x0000000b03067225 */ /* 0x018fc80007800004 */
[----:B------:R-:W-:-:S04]  /*6350*/  IMAD.WIDE.U32 R4, R3, R10, RZ ;  /* 0x0000000a03047225 */ /* 0x000fc800078e00ff */
[----:B------:R-:W-:Y:S01]  /*6360*/  IMAD.X R9, RZ, RZ, RZ, P0 ;  /* 0x000000ffff097224 */ /* 0x000fe200000e06ff */
[----:B------:R-:W-:Y:S01]  /*6370*/  IADD3 RZ, P0, R5, R6, RZ ;  /* 0x0000000605ff7210 */ /* 0x000fe20007f1e0ff */
[----:B------:R-:W-:-:S04]  /*6380*/  IMAD.MOV.U32 R8, RZ, RZ, R7 ;  /* 0x000000ffff087224 */ /* 0x000fc800078e0007 */
[----:B------:R-:W-:-:S08]  /*6390*/  IMAD.WIDE.U32.X R8, R13, R11, R8, P0 ;  /* 0x0000000b0d087225 */ /* 0x000fd000000e0408 */
.L_x_161:
[-CC-:B------:R-:W-:Y:S01]  /*63a0*/  SHF.R.U64 R19, R8, R0.reuse, R9.reuse ;  /* 0x0000000008137219 */ /* 0x180fe20000001209 */
[----:B------:R-:W0:Y:S01]  /*63b0*/  LDC.64 R24, c[0x0][0x640] ;  /* 0x00019000ff187b82 */ /* 0x000e220000000a00 */
[----:B------:R-:W-:Y:S01]  /*63c0*/  SHF.R.U32.HI R0, RZ, R0, R9 ;  /* 0x00000000ff007219 */ /* 0x000fe20000011609 */
[----:B------:R-:W-:Y:S01]  /*63d0*/  ULDC UR4, c[0x0][0x150] ;  /* 0x0000540000047ab9 */ /* 0x000fe20000000800 */
[----:B------:R-:W-:Y:S02]  /*63e0*/  IADD3 R3, P0, RZ, -R19, RZ ;  /* 0x80000013ff037210 */ /* 0x000fe40007f1e0ff */
[----:B---34-:R-:W-:-:S03]  /*63f0*/  I2FP.F32.U32 R7, R12 ;  /* 0x0000000c00077245 */ /* 0x018fc60000201000 */
[----:B------:R-:W1:Y:S01]  /*6400*/  LDC R6, c[0x0][0x618] ;  /* 0x00018600ff067b82 */ /* 0x000e620000000800 */
[----:B------:R-:W-:Y:S02]  /*6410*/  IMAD.X R5, RZ, RZ, ~R0, P0 ;  /* 0x000000ffff057224 */ /* 0x000fe400000e0e00 */
[----:B------:R-:W-:Y:S01]  /*6420*/  FMUL R7, R7, UR4 ;  /* 0x0000000407077c20 */ /* 0x000fe20008400000 */
[----:B------:R-:W-:Y:S01]  /*6430*/  ULDC UR4, c[0x0][0x154] ;  /* 0x0000550000047ab9 */ /* 0x000fe20000000800 */
[-C--:B------:R-:W-:Y:S02]  /*6440*/  IMAD R0, R5, R14.reuse, RZ ;  /* 0x0000000e05007224 */ /* 0x080fe400078e02ff */
[C---:B------:R-:W-:Y:S01]  /*6450*/  IMAD.WIDE.U32 R4, R3.reuse, R14, R16 ;  /* 0x0000000e03047225 */ /* 0x040fe200078e0010 */
[----:B------:R-:W2:Y:S01]  /*6460*/  LDC R8, c[0x0][0x608] ;  /* 0x00018200ff087b82 */ /* 0x000ea20000000800 */
[----:B------:R-:W3:Y:S02]  /*6470*/  F2I.U32.TRUNC.NTZ R7, R7 ;  /* 0x0000000700077305 */ /* 0x000ee4000020f000 */
[----:B------:R-:W-:Y:S01]  /*6480*/  IMAD R3, R3, R15, R0 ;  /* 0x0000000f03037224 */ /* 0x000fe200078e0200 */
[----:B------:R-:W-:-:S03]  /*6490*/  I2FP.F32.U32 R0, R18 ;  /* 0x0000001200007245 */ /* 0x000fc60000201000 */
[----:B------:R-:W-:Y:S01]  /*64a0*/  IMAD.IADD R3, R5, 0x1, R3 ;  /* 0x0000000105037824 */ /* 0x000fe200078e0203 */
[----:B------:R-:W4:Y:S01]  /*64b0*/  LDC R11, c[0x0][0x658] ;  /* 0x00019600ff0b7b82 */ /* 0x000f220000000800 */
[----:B0-----:R-:W-:-:S04]  /*64c0*/  ISETP.NE.U32.AND P0, PT, R24, RZ, PT ;  /* 0x000000ff1800720c */ /* 0x001fc80003f05070 */
[----:B------:R-:W-:-:S03]  /*64d0*/  ISETP.NE.AND.EX P0, PT, R25, RZ, PT, P0 ;  /* 0x000000ff1900720c */ /* 0x000fc60003f05300 */
[----:B------:R-:W0:Y:S01]  /*64e0*/  LDC R9, c[0x0][0x144] ;  /* 0x00005100ff097b82 */ /* 0x000e220000000800 */
[-C--:B-1----:R-:W-:Y:S01]  /*64f0*/  SHF.R.U64 R10, R4, R6.reuse, R3 ;  /* 0x00000006040a7219 */ /* 0x082fe20000001203 */
[----:B---3--:R-:W-:Y:S01]  /*6500*/  IMAD.MOV R7, RZ, RZ, -R7 ;  /* 0x000000ffff077224 */ /* 0x008fe200078e0a07 */
[----:B------:R-:W-:Y:S01]  /*6510*/  SHF.R.U32.HI R3, RZ, R6, R3 ;  /* 0x00000006ff037219 */ /* 0x000fe20000011603 */
[----:B------:R-:W-:-:S04]  /*6520*/  FMUL R6, R0, UR4 ;  /* 0x0000000400067c20 */ /* 0x000fc80008400000 */
[----:B------:R-:W1:Y:S01]  /*6530*/  LDC R21, c[0x0][0x148] ;  /* 0x00005200ff157b82 */ /* 0x000e620000000800 */
[----:B------:R3:W0:Y:S01]  /*6540*/  F2I.U32.TRUNC.NTZ R14, R6 ;  /* 0x00000006000e7305 */ /* 0x000622000020f000 */
[-CC-:B--2---:R-:W-:Y:S02]  /*6550*/  SHF.R.U64 R13, R10, R8.reuse, R3.reuse ;  /* 0x000000080a0d7219 */ /* 0x184fe40000001203 */
[----:B------:R-:W-:-:S04]  /*6560*/  SHF.R.U32.HI R0, RZ, R8, R3 ;  /* 0x00000008ff007219 */ /* 0x000fc80000011603 */
[----:B------:R-:W2:Y:S01]  /*6570*/  LDC R20, c[0x0][0x648] ;  /* 0x00019200ff147b82 */ /* 0x000ea20000000800 */
[-CC-:B----4-:R-:W-:Y:S02]  /*6580*/  SHF.R.U64 R15, R13, R11.reuse, R0.reuse ;  /* 0x0000000b0d0f7219 */ /* 0x190fe40000001200 */
[----:B------:R-:W-:-:S03]  /*6590*/  SHF.R.U32.HI R5, RZ, R11, R0 ;  /* 0x0000000bff057219 */ /* 0x000fc60000011600 */
[----:B------:R-:W-:Y:S02]  /*65a0*/  IMAD.MOV.U32 R4, RZ, RZ, R15 ;  /* 0x000000ffff047224 */ /* 0x000fe400078e000f */
[----:B------:R-:W4:Y:S01]  /*65b0*/  LDC R26, c[0x0][0x638] ;  /* 0x00018e00ff1a7b82 */ /* 0x000f220000000800 */
[----:B0-----:R-:W-:-:S07]  /*65c0*/  IMAD R22, R9, R7, R12 ;  /* 0x0000000709167224 */ /* 0x001fce00078e020c */
[----:B------:R-:W0:Y:S08]  /*65d0*/  LDC R27, c[0x0][0x610] ;  /* 0x00018400ff1b7b82 */ /* 0x000e300000000800 */
[----:B------:R-:W0:Y:S01]  /*65e0*/  LDC R28, c[0x0][0x600] ;  /* 0x00018000ff1c7b82 */ /* 0x000e220000000800 */
[----:B-123--:R-:W-:Y:S05]  /*65f0*/  @!P0 BRA `(.L_x_162) ;  /* 0x0000000000288947 */ /* 0x00efea0003800000 */
[----:B------:R-:W1:Y:S02]  /*6600*/  LDC R0, c[0x0][0x64c] ;  /* 0x00019300ff007b82 */ /* 0x000e640000000800 */
[----:B-1----:R-:W-:-:S05]  /*6610*/  IADD3 R3, P0, R15, R0, RZ ;  /* 0x000000000f037210 */ /* 0x002fca0007f1e0ff */
        /* <DEDUP_REMOVED lines=8> */
.L_x_162:
[----:B------:R-:W-:Y:S01]  /*66a0*/  ISETP.NE.AND P0, PT, R2, 0x1, PT ;  /* 0x000000010200780c */ /* 0x000fe20003f05270 */
[----:B------:R-:W-:Y:S01]  /*66b0*/  IMAD.MOV R14, RZ, RZ, -R14 ;  /* 0x000000ffff0e7224 */ /* 0x000fe200078e0a0e */
[----:B------:R-:W-:Y:S02]  /*66c0*/  SHF.R.U64 R0, R4, R20, R5 ;  /* 0x0000001404007219 */ /* 0x000fe40000001205 */
[----:B------:R-:W-:Y:S02]  /*66d0*/  LOP3.LUT R3, R13, R100, RZ, 0xc0, !PT ;  /* 0x000000640d037212 */ /* 0x000fe400078ec0ff */
[----:B------:R-:W-:Y:S01]  /*66e0*/  LOP3.LUT R5, R10, R99, RZ, 0xc0, !PT ;  /* 0x000000630a057212 */ /* 0x000fe200078ec0ff */
[----:B------:R-:W-:Y:S02]  /*66f0*/  IMAD.MOV R4, RZ, RZ, -R0 ;  /* 0x000000ffff047224 */ /* 0x000fe400078e0a00 */
[----:B------:R-:W-:Y:S02]  /*6700*/  IMAD R3, R96, R0, R3 ;  /* 0x0000000060037224 */ /* 0x000fe400078e0203 */
[----:B----4-:R-:W-:-:S02]  /*6710*/  IMAD R0, R4, R26, R15 ;  /* 0x0000001a04007224 */ /* 0x010fc400078e020f */
[----:B------:R-:W-:Y:S02]  /*6720*/  @P0 IMAD R22, R21, R14, R18 ;  /* 0x0000000e15160224 */ /* 0x000fe400078e0212 */
[----:B------:R-:W-:Y:S02]  /*6730*/  IMAD.MOV.U32 R4, RZ, RZ, 0x1 ;  /* 0x00000001ff047424 */ /* 0x000fe400078e00ff */
[----:B0-----:R-:W-:Y:S02]  /*6740*/  IMAD R22, R3, R27, R22 ;  /* 0x0000001b03167224 */ /* 0x001fe400078e0216 */
[----:B------:R-:W-:Y:S01]  /*6750*/  IMAD R3, R0, R28, R5 ;  /* 0x0000001c00037224 */ /* 0x000fe200078e0205 */
[----:B------:R-:W-:-:S04]  /*6760*/  PRMT R0, R4, 0x7610, R0 ;  /* 0x0000761004007816 */ /* 0x000fc80000000000 */
[----:B------:R-:W-:Y:S02]  /*6770*/  SEL R18, R3, R22, !P0 ;  /* 0x0000001603127207 */ /* 0x000fe40004000000 */
[----:B------:R-:W-:-:S07]  /*6780*/  SEL R22, R22, R3, !P0 ;  /* 0x0000000316167207 */ /* 0x000fce0004000000 */
.L_x_160:
[----:B------:R-:W-:Y:S01]  /*6790*/  LOP3.LUT P0, RZ, R0, 0xff, RZ, 0xc0, !PT ;  /* 0x000000ff00ff7812 */ /* 0x000fe2000780c0ff */
[----:B------:R-:W-:Y:S01]  /*67a0*/  UIMAD.WIDE.U32 UR4, UR38, 0x38e38e39, URZ ;  /* 0x38e38e39260478a5 */ /* 0x000fe2000f8e003f */
[----:B------:R-:W-:-:S03]  /*67b0*/  LOP3.LUT R103, R103, 0x1, RZ, 0x3c, !PT ;  /* 0x0000000167677812 */ /* 0x000fc600078e3cff */
[----:B------:R-:W-:-:S04]  /*67c0*/  USHF.R.U32.HI UR4, URZ, 0x1, UR5 ;  /* 0x000000013f047899 */ /* 0x000fc80008011605 */
[----:B------:R-:W-:-:S04]  /*67d0*/  UIMAD UR38, UR4, -0x9, UR38 ;  /* 0xfffffff7042678a4 */ /* 0x000fc8000f8e0226 */
[----:B------:R-:W-:Y:S08]  /*67e0*/  @P0 BRA `(.L_x_163) ;  /* 0xffffffac00800947 */ /* 0x000ff0000383ffff */
[----:B------:R-:W-:Y:S05]  /*67f0*/  EXIT ;  /* 0x000000000000794d */ /* 0x000fea0003800000 */
.L_x_14:
[----:B------:R-:W-:-:S08]  /*6800*/  ISETP.NE.AND P0, PT, R14, RZ, PT ;  /* 0x000000ff0e00720c */ /* 0x000fd00003f05270 */
[----:B0-----:R-:W0:-:S00]  /*6810*/  USETMAXREG.DEALLOC.CTAPOOL 0x28 ;  /* 0x00000028000079c8 */ /* 0x001e0000080e0500 */
[----:B------:R-:W-:Y:S05]  /*6820*/  @P0 EXIT ;  /* 0x000000000000094d */ /* 0x000fea0003800000 */
[----:B0-----:R-:W-:Y:S01]  /*6830*/  LOP3.LUT P0, RZ, R3, 0xff, RZ, 0xc0, !PT ;  /* 0x000000ff03ff7812 */ /* 0x001fe2000780c0ff */
[----:B------:R-:W-:Y:S02]  /*6840*/  IMAD.MOV.U32 R3, RZ, RZ, 0x1 ;  /* 0x00000001ff037424 */ /* 0x000fe400078e00ff */
[----:B------:R-:W-:-:S10]  /*6850*/  IMAD.MOV.U32 R8, RZ, RZ, RZ ;  /* 0x000000ffff087224 */ /* 0x000fd400078e00ff */
[----:B------:R-:W-:Y:S05]  /*6860*/  @!P0 BRA `(.L_x_164) ;  /* 0x0000000c000c8947 */ /* 0x000fea0003800000 */
[----:B------:R-:W-:Y:S01]  /*6870*/  LOP3.LUT P0, RZ, R4, 0x1f, RZ, 0xc0, !PT ;  /* 0x0000001f04ff7812 */ /* 0x000fe2000780c0ff */
[----:B------:R-:W-:Y:S01]  /*6880*/  ULDC UR5, c[0x0][0x658] ;  /* 0x0001960000057ab9 */ /* 0x000fe20000000800 */
[----:B------:R-:W-:Y:S01]  /*6890*/  UMOV UR6, 0xffffffff ;  /* 0xffffffff00067882 */ /* 0x000fe20000000000 */
[----:B------:R-:W-:Y:S01]  /*68a0*/  BSSY B0, `(.L_x_164) ;  /* 0x00000bf000007945 */ /* 0x000fe20003800000 */
[----:B------:R-:W-:Y:S01]  /*68b0*/  USHF.L.U32 UR6, UR6, UR5, URZ ;  /* 0x0000000506067299 */ /* 0x000fe2000800063f */
[C---:B------:R-:W-:Y:S01]  /*68c0*/  ISETP.NE.AND P2, PT, R5.reuse, RZ, PT ;  /* 0x000000ff0500720c */ /* 0x040fe20003f45270 */
[----:B------:R-:W-:Y:S01]  /*68d0*/  IMAD.MOV.U32 R10, RZ, RZ, 0x1 ;  /* 0x00000001ff0a7424 */ /* 0x000fe200078e00ff */
[----:B------:R-:W-:Y:S01]  /*68e0*/  ISETP.NE.OR P0, PT, R5, RZ, !P0 ;  /* 0x000000ff0500720c */ /* 0x000fe20004705670 */
[----:B------:R-:W-:Y:S01]  /*68f0*/  IMAD.MOV.U32 R3, RZ, RZ, 0x1 ;  /* 0x00000001ff037424 */ /* 0x000fe200078e00ff */
[----:B------:R-:W-:Y:S01]  /*6900*/  LOP3.LUT R9, R23, 0x2, RZ, 0xfc, !PT ;  /* 0x0000000217097812 */ /* 0x000fe200078efcff */
[----:B------:R-:W-:Y:S01]  /*6910*/  IMAD.MOV.U32 R8, RZ, RZ, RZ ;  /* 0x000000ffff087224 */ /* 0x000fe200078e00ff */
[----:B------:R-:W-:Y:S01]  /*6920*/  ULDC UR4, c[0x0][0x600] ;  /* 0x0001800000047ab9 */ /* 0x000fe20000000800 */
[----:B------:R-:W-:Y:S01]  /*6930*/  UMOV UR7, 0x1 ;  /* 0x0000000100077882 */ /* 0x000fe20000000000 */
[----:B------:R-:W-:-:S02]  /*6940*/  UIADD3 UR19, UR40, 0x1, URZ ;  /* 0x0000000128137890 */ /* 0x000fc4000fffe03f */
[----:B------:R-:W-:Y:S02]  /*6950*/  UIADD3 UR15, UR4, -0x1, URZ ;  /* 0xffffffff040f7890 */ /* 0x000fe4000fffe03f */
[----:B------:R-:W-:Y:S02]  /*6960*/  USHF.L.U32 UR17, UR7, UR5, URZ ;  /* 0x0000000507117299 */ /* 0x000fe4000800063f */
[----:B------:R-:W-:Y:S01]  /*6970*/  ULOP3.LUT UR16, URZ, UR6, URZ, 0x33, !UPT ;  /* 0x000000063f107292 */ /* 0x000fe2000f8e333f */
[----:B------:R-:W-:-:S11]  /*6980*/  ULDC.64 UR20, c[0x0][0x198] ;  /* 0x0000660000147ab9 */ /* 0x000fd60000000a00 */
.L_x_176:
[----:B------:R-:W-:-:S03]  /*6990*/  UMOV UR4, 0xffffffff ;  /* 0xffffffff00047882 */ /* 0x000fc60000000000 */
[----:B------:R-:W-:Y:S05]  /*69a0*/  BRA.DIV UR4, `(.L_x_165) ;  /* 0x00000012048c7947 */ /* 0x000fea000b800000 */
[----:B------:R-:W-:-:S13]  /*69b0*/  ELECT P6, URZ, PT ;  /* 0x00000000003f782f */ /* 0x000fda00038c0000 */
.L_x_194:
[----:B------:R-:W0:Y:S01]  /*69c0*/  LDC R4, c[0x0][0x28c] ;  /* 0x0000a300ff047b82 */ /* 0x000e220000000800 */
[----:B------:R-:W-:Y:S01]  /*69d0*/  BSSY B1, `(.L_x_166) ;  /* 0x0000037000017945 */ /* 0x000fe20003800000 */
[----:B0-----:R-:W-:-:S13]  /*69e0*/  ISETP.LT.OR P6, PT, R4, 0x1, !P6 ;  /* 0x000000010400780c */ /* 0x001fda00077c1670 */
[----:B------:R-:W-:Y:S05]  /*69f0*/  @P6 BRA `(.L_x_167) ;  /* 0x0000000000d06947 */ /* 0x000fea0003800000 */
[----:B------:R-:W-:Y:S02]  /*6a00*/  IMAD.SHL.U32 R18, R18, 0x80, RZ ;  /* 0x0000008012127824 */ /* 0x000fe400078e00ff */
[----:B------:R-:W-:Y:S02]  /*6a10*/  IMAD.SHL.U32 R22, R22, 0x40, RZ ;  /* 0x0000004016167824 */ /* 0x000fe400078e00ff */
[----:B------:R-:W-:Y:S02]  /*6a20*/  IMAD.MOV.U32 R13, RZ, RZ, RZ ;  /* 0x000000ffff0d7224 */ /* 0x000fe400078e00ff */
[----:B------:R-:W-:Y:S02]  /*6a30*/  IMAD.U32 R14, RZ, RZ, UR19 ;  /* 0x00000013ff0e7e24 */ /* 0x000fe4000f8e00ff */
[----:B------:R-:W-:Y:S02]  /*6a40*/  IMAD.MOV.U32 R4, RZ, RZ, R3 ;  /* 0x000000ffff047224 */ /* 0x000fe400078e0003 */
[----:B------:R-:W-:-:S07]  /*6a50*/  IMAD.MOV.U32 R5, RZ, RZ, R8 ;  /* 0x000000ffff057224 */ /* 0x000fce00078e0008 */
.L_x_171:
[----:B------:R-:W0:Y:S01]  /*6a60*/  S2R R7, SR_CgaCtaId ;  /* 0x0000000000077919 */ /* 0x000e220000008800 */
[----:B------:R-:W-:-:S04]  /*6a70*/  MOV R6, 0x400 ;  /* 0x0000040000067802 */ /* 0x000fc80000000f00 */
[----:B0-----:R-:W-:Y:S02]  /*6a80*/  LEA R12, R7, R6, 0x18 ;  /* 0x00000006070c7211 */ /* 0x001fe400078ec0ff */
[----:B------:R-:W-:Y:S01]  /*6a90*/  SHF.L.U32 R6, R4, 0x1f, RZ ;  /* 0x0000001f04067819 */ /* 0x000fe200000006ff */
[----:B------:R-:W0:Y:S02]  /*6aa0*/  @!P2 LDC R7, c[0x0][0x500] ;  /* 0x00014000ff07ab82 */ /* 0x000e240000000800 */
[----:B------:R-:W-:-:S04]  /*6ab0*/  IMAD R11, R5, 0x8, R12 ;  /* 0x00000008050b7824 */ /* 0x000fc800078e020c */
[----:B------:R-:W1:Y:S02]  /*6ac0*/  SYNCS.PHASECHK.TRANS64.TRYWAIT P1, [R11+URZ+0x48], R6 ;  /* 0x000048060b0075a7 */ /* 0x000e64000802017f */
[----:B-1----:R-:W-:Y:S05]  /*6ad0*/  @!P1 BRA `(.L_x_168) ;  /* 0x0000001000609947 */ /* 0x002fea0003800000 */
.L_x_195:
[----:B-1----:R-:W-:Y:S01]  /*6ae0*/  PRMT R6, R9, 0x9910, RZ ;  /* 0x0000991009067816 */ /* 0x002fe200000000ff */
[----:B0-----:R0:W-:Y:S03]  /*6af0*/  @!P2 SYNCS.ARRIVE.TRANS64 RZ, [R11+URZ], R7 ;  /* 0x000000070bffa9a7 */ /* 0x0011e6000800003f */
[----:B------:R-:W-:-:S13]  /*6b00*/  ISETP.NE.AND P1, PT, R6, 0x2, PT ;  /* 0x000000020600780c */ /* 0x000fda0003f25270 */
[----:B0-----:R-:W-:Y:S05]  /*6b10*/  @P1 BRA `(.L_x_169) ;  /* 0x0000000000041947 */ /* 0x001fea0003800000 */
[----:B------:R-:W-:Y:S01]  /*6b20*/  BPT.TRAP 0x1 ;  /* 0x000000040000795c */ /* 0x000fe20000300000 */
.L_x_169:
[----:B------:R-:W-:Y:S05]  /*6b30*/  @P0 BRA `(.L_x_170) ;  /* 0x0000000000040947 */ /* 0x000fea0003800000 */
[----:B------:R-:W-:Y:S01]  /*6b40*/  BPT.TRAP 0x1 ;  /* 0x000000040000795c */ /* 0x000fe20000300000 */
.L_x_170:
[--C-:B------:R-:W-:Y:S01]  /*6b50*/  IMAD R6, R5, 0x2000, R12.reuse ;  /* 0x0000200005067824 */ /* 0x100fe200078e020c */
[----:B------:R-:W-:Y:S01]  /*6b60*/  R2UR UR9, R11 ;  /* 0x000000000b0972ca */ /* 0x000fe200000e0000 */
[C---:B------:R-:W-:Y:S01]  /*6b70*/  IMAD R12, R5.reuse, 0x4000, R12 ;  /* 0x00004000050c7824 */ /* 0x040fe200078e020c */
[----:B------:R-:W-:Y:S01]  /*6b80*/  UIADD3 UR4, UP0, UR20, 0xf0, URZ ;  /* 0x000000f014047890 */ /* 0x000fe2000ff1e03f */
[----:B------:R-:W-:Y:S01]  /*6b90*/  VIADD R14, R14, 0xffffffff ;  /* 0xffffffff0e0e7836 */ /* 0x000fe20000000000 */
[----:B------:R-:W-:Y:S01]  /*6ba0*/  R2UR UR5, R6 ;  /* 0x00000000060572ca */ /* 0x000fe200000e0000 */
[----:B------:R-:W-:Y:S01]  /*6bb0*/  UIADD3 UR22, UP1, UR20, 0x1f0, URZ ;  /* 0x000001f014167890 */ /* 0x000fe2000ff3e03f */
[----:B------:R-:W-:Y:S01]  /*6bc0*/  R2UR UR8, R12 ;  /* 0x000000000c0872ca */ /* 0x000fe200000e0000 */
[----:B------:R-:W-:Y:S01]  /*6bd0*/  VIADD R5, R5, 0x1 ;  /* 0x0000000105057836 */ /* 0x000fe20000000000 */
[----:B------:R-:W-:Y:S01]  /*6be0*/  R2UR UR11, R22 ;  /* 0x00000000160b72ca */ /* 0x000fe200000e0000 */
[----:B------:R-:W-:Y:S01]  /*6bf0*/  UIADD3.X UR23, URZ, UR21, URZ, UP1, !UPT ;  /* 0x000000153f177290 */ /* 0x000fe20008ffe43f */
[----:B------:R-:W-:Y:S01]  /*6c00*/  R2UR UR10, R13 ;  /* 0x000000000d0a72ca */ /* 0x000fe200000e0000 */
[----:B------:R-:W-:Y:S01]  /*6c10*/  UMOV UR6, 0x0 ;  /* 0x0000000000067882 */ /* 0x000fe20000000000 */
[----:B------:R-:W-:Y:S01]  /*6c20*/  R2UR UR12, R19 ;  /* 0x00000000130c72ca */ /* 0x000fe200000e0000 */
[----:B------:R-:W-:Y:S01]  /*6c30*/  UMOV UR7, 0x10000000 ;  /* 0x1000000000077882 */ /* 0x000fe20000000000 */
[----:B------:R-:W-:Y:S01]  /*6c40*/  R2UR UR18, R18 ;  /* 0x00000000121272ca */ /* 0x000fe200000e0000 */
[----:B------:R-:W-:Y:S01]  /*6c50*/  VIADD R13, R13, 0x40 ;  /* 0x000000400d0d7836 */ /* 0x000fe20000000000 */
[----:B------:R-:W-:Y:S01]  /*6c60*/  ISETP.GT.AND P3, PT, R14, 0x1, PT ;  /* 0x000000010e00780c */ /* 0x000fe20003f64270 */
[----:B------:R-:W-:Y:S01]  /*6c70*/  UIADD3 UR13, UR5, 0x180, URZ ;  /* 0x00000180050d7890 */ /* 0x000fe2000fffe03f */
[----:B------:R-:W-:Y:S01]  /*6c80*/  ISETP.NE.AND P1, PT, R5, 0x9, PT ;  /* 0x000000090500780c */ /* 0x000fe20003f25270 */
[----:B------:R-:W-:-:S02]  /*6c90*/  UIADD3.X UR5, URZ, UR21, URZ, UP0, !UPT ;  /* 0x000000153f057290 */ /* 0x000fc400087fe43f */
[----:B------:R-:W-:Y:S01]  /*6ca0*/  UIADD3 UR14, UR8, 0x12180, URZ ;  /* 0x00012180080e7890 */ /* 0x000fe2000fffe03f */
[----:B------:R-:W-:Y:S02]  /*6cb0*/  SEL R7, RZ, 0x1, P1 ;  /* 0x00000001ff077807 */ /* 0x000fe40000800000 */
[----:B------:R-:W-:Y:S01]  /*6cc0*/  UMOV UR8, UR13 ;  /* 0x0000000d00087c82 */ /* 0x000fe20008000000 */
[----:B------:R-:W-:Y:S02]  /*6cd0*/  SEL R5, R5, RZ, P1 ;  /* 0x000000ff05057207 */ /* 0x000fe40000800000 */
[----:B------:R-:W-:Y:S01]  /*6ce0*/  LOP3.LUT R4, R4, R7, RZ, 0x3c, !PT ;  /* 0x0000000704047212 */ /* 0x000fe200078e3cff */
[----:B------:R0:W-:Y:S02]  /*6cf0*/  UTMALDG.3D [UR8], [UR4], desc[UR6] ;  /* 0x00000608040075b4 */ /* 0x0001e40008011000 */
[----:B0-----:R-:W-:Y:S01]  /*6d00*/  UMOV UR8, UR14 ;  /* 0x0000000e00087c82 */ /* 0x001fe20008000000 */
[----:B------:R-:W-:-:S02]  /*6d10*/  UMOV UR11, UR18 ;  /* 0x00000012000b7c82 */ /* 0x000fc40008000000 */
[----:B------:R0:W-:Y:S02]  /*6d20*/  UTMALDG.3D [UR8], [UR22], desc[UR6] ;  /* 0x00000608160075b4 */ /* 0x0001e40008011000 */
[----:B0-----:R-:W-:Y:S05]  /*6d30*/  @P3 BRA `(.L_x_171) ;  /* 0xfffffffc00483947 */ /* 0x001fea000383ffff */
.L_x_167:
[----:B------:R-:W-:Y:S05]  /*6d40*/  BSYNC B1 ;  /* 0x0000000000017941 */ /* 0x000fea0003800000 */
.L_x_166:
[----:B------:R-:W2:Y:S01]  /*6d50*/  LDL.64 R20, [R1] ;  /* 0x0000000001147983 */ /* 0x000ea20000100a00 */
[----:B------:R-:W-:Y:S01]  /*6d60*/  LOP3.LUT P4, RZ, R10, 0xff, RZ, 0xc0, !PT ;  /* 0x000000ff0aff7812 */ /* 0x000fe2000788c0ff */
[----:B------:R-:W-:Y:S01]  /*6d70*/  VIADD R7, R8, UR40 ;  /* 0x0000002808077c36 */ /* 0x000fe20008000000 */
[----:B------:R-:W-:Y:S01]  /*6d80*/  ULDC.64 UR4, c[0x0][0x650] ;  /* 0x0001940000047ab9 */ /* 0x000fe20000000a00 */
[----:B------:R-:W-:Y:S01]  /*6d90*/  IMAD.U32 R8, RZ, RZ, UR40 ;  /* 0x00000028ff087e24 */ /* 0x000fe2000f8e00ff */
[----:B------:R-:W-:Y:S01]  /*6da0*/  UISETP.GE.U32.AND UP0, UPT, UR40, 0x9, UPT ;  /* 0x000000092800788c */ /* 0x000fe2000bf06070 */
[----:B------:R-:W-:Y:S01]  /*6db0*/  BSSY B1, `(.L_x_172) ;  /* 0x000006b000017945 */ /* 0x000fe20003800000 */
[----:B------:R-:W-:Y:S01]  /*6dc0*/  ISETP.GT.U32.AND P1, PT, R7, 0x8, PT ;  /* 0x000000080700780c */ /* 0x000fe20003f24070 */
[----:B------:R-:W-:Y:S01]  /*6dd0*/  IMAD.MOV.U32 R22, RZ, RZ, -0x1 ;  /* 0xffffffffff167424 */ /* 0x000fe200078e00ff */
[----:B------:R-:W-:Y:S01]  /*6de0*/  PRMT R10, RZ, 0x7610, R10 ;  /* 0x00007610ff0a7816 */ /* 0x000fe2000000000a */
[----:B------:R-:W-:Y:S01]  /*6df0*/  IMAD.MOV.U32 R18, RZ, RZ, -0x1 ;  /* 0xffffffffff127424 */ /* 0x000fe200078e00ff */
[----:B------:R-:W-:Y:S01]  /*6e00*/  ISETP.LT.U32.AND P1, PT, R8, 0x9, P1 ;  /* 0x000000090800780c */ /* 0x000fe20000f21070 */
[----:B------:R-:W-:Y:S01]  /*6e10*/  IMAD.MOV.U32 R19, RZ, RZ, -0x1 ;  /* 0xffffffffff137424 */ /* 0x000fe200078e00ff */
[----:B------:R-:W-:Y:S01]  /*6e20*/  PLOP3.LUT P3, PT, PT, PT, UP0, 0x80, 0x0 ;  /* 0x000000000000781c */ /* 0x000fe20003f6f008 */
[----:B------:R-:W0:Y:S01]  /*6e30*/  @P4 S2R R5, SR_CgaCtaId ;  /* 0x0000000000054919 */ /* 0x000e220000008800 */
[----:B------:R-:W-:-:S04]  /*6e40*/  @P4 MOV R4, 0x400 ;  /* 0x0000040000044802 */ /* 0x000fc80000000f00 */
[----:B0-----:R-:W-:Y:S01]  /*6e50*/  @P4 LEA R6, R5, R4, 0x18 ;  /* 0x0000000405064211 */ /* 0x001fe200078ec0ff */
[----:B------:R-:W-:Y:S01]  /*6e60*/  IMAD.WIDE.U32 R4, R7, 0x38e38e39, RZ ;  /* 0x38e38e3907047825 */ /* 0x000fe200078e00ff */
[----:B------:R-:W-:Y:S02]  /*6e70*/  SEL R4, RZ, 0x1, !P1 ;  /* 0x00000001ff047807 */ /* 0x000fe40004800000 */
[----:B------:R0:W-:Y:S02]  /*6e80*/  @P4 SYNCS.ARRIVE.TRANS64.A1T0 RZ, [R6+URZ+0xc8], RZ ;  /* 0x0000c8ff06ff49a7 */ /* 0x0001e4000810003f */
[----:B------:R-:W-:Y:S02]  /*6e90*/  LOP3.LUT R3, R3, R4, RZ, 0x3c, !PT ;  /* 0x0000000403037212 */ /* 0x000fe400078e3cff */
[----:B------:R-:W-:Y:S02]  /*6ea0*/  PRMT R4, RZ, 0x7610, R4 ;  /* 0x00007610ff047816 */ /* 0x000fe40000000004 */
[----:B0-----:R-:W-:-:S04]  /*6eb0*/  SHF.R.U32.HI R6, RZ, 0x1, R5 ;  /* 0x00000001ff067819 */ /* 0x001fc80000011605 */
[----:B------:R-:W-:Y:S01]  /*6ec0*/  @P3 LOP3.LUT R3, R3, 0x1, R6, 0x78, !PT ;  /* 0x0000000103033812 */ /* 0x000fe200078e7806 */
[----:B------:R-:W-:Y:S01]  /*6ed0*/  IMAD R8, R6, -0x9, R7 ;  /* 0xfffffff706087824 */ /* 0x000fe200078e0207 */
[----:B--2---:R-:W-:-:S04]  /*6ee0*/  IADD3 R16, P4, R16, R20, RZ ;  /* 0x0000001410107210 */ /* 0x004fc80007f9e0ff */
[----:B------:R-:W-:Y:S01]  /*6ef0*/  ISETP.GE.U32.AND P1, PT, R16, UR4, PT ;  /* 0x0000000410007c0c */ /* 0x000fe2000bf26070 */
[----:B------:R-:W-:-:S05]  /*6f00*/  IMAD.X R17, R17, 0x1, R0, P4 ;  /* 0x0000000111117824 */ /* 0x000fca00020e0600 */
[----:B------:R-:W-:-:S13]  /*6f10*/  ISETP.GE.U32.AND.EX P1, PT, R17, UR5, PT, P1 ;  /* 0x0000000511007c0c */ /* 0x000fda000bf26110 */
[----:B------:R-:W-:Y:S05]  /*6f20*/  @P1 BRA `(.L_x_173) ;  /* 0x00000004004c1947 */ /* 0x000fea0003800000 */
[----:B------:R-:W0:Y:S01]  /*6f30*/  S2R R12, SR_CTAID.X ;  /* 0x00000000000c7919 */ /* 0x000e220000002500 */
[----:B------:R-:W-:Y:S01]  /*6f40*/  ULDC.64 UR4, c[0x0][0x628] ;  /* 0x00018a0000047ab9 */ /* 0x000fe20000000a00 */
[----:B------:R-:W1:Y:S01]  /*6f50*/  LDC R13, c[0x0][0x144] ;  /* 0x00005100ff0d7b82 */ /* 0x000e620000000800 */
[----:B------:R-:W-:Y:S01]  /*6f60*/  ISETP.NE.U32.AND P1, PT, RZ, UR4, PT ;  /* 0x00000004ff007c0c */ /* 0x000fe2000bf25070 */
[----:B------:R-:W2:Y:S01]  /*6f70*/  S2R R11, SR_CTAID.Y ;  /* 0x00000000000b7919 */ /* 0x000ea20000002600 */
[----:B------:R-:W-:Y:S01]  /*6f80*/  ULDC UR6, c[0x0][0x150] ;  /* 0x0000540000067ab9 */ /* 0x000fe20000000800 */
[----:B------:R-:W-:Y:S01]  /*6f90*/  ULDC UR7, c[0x0][0x630] ;  /* 0x00018c0000077ab9 */ /* 0x000fe20000000800 */
[----:B------:R-:W-:Y:S01]  /*6fa0*/  ISETP.NE.AND.EX P1, PT, RZ, UR5, PT, P1 ;  /* 0x00000005ff007c0c */ /* 0x000fe2000bf25310 */
[----:B------:R-:W-:Y:S01]  /*6fb0*/  IMAD.MOV.U32 R4, RZ, RZ, R16 ;  /* 0x000000ffff047224 */ /* 0x000fe200078e0010 */
[----:B0-----:R-:W-:-:S05]  /*6fc0*/  I2FP.F32.U32 R5, R12 ;  /* 0x0000000c00057245 */ /* 0x001fca0000201000 */
[----:B------:R-:W-:Y:S01]  /*6fd0*/  FMUL R14, R5, UR6 ;  /* 0x00000006050e7c20 */ /* 0x000fe20008400000 */
[----:B------:R-:W-:-:S05]  /*6fe0*/  IMAD.MOV.U32 R5, RZ, RZ, R17 ;  /* 0x000000ffff057224 */ /* 0x000fca00078e0011 */
[----:B--2---:R-:W-:Y:S05]  /*6ff0*/  @!P1 BRA `(.L_x_174) ;  /* 0x0000000000289947 */ /* 0x004fea0003800000 */
[----:B------:R-:W-:Y:S02]  /*7000*/  ULDC UR6, c[0x0][0x634] ;  /* 0x00018d0000067ab9 */ /* 0x000fe40000000800 */
[----:B------:R-:W-:-:S05]  /*7010*/  IADD3 R5, P1, R16, UR6, RZ ;  /* 0x0000000610057c10 */ /* 0x000fca000ff3e0ff */
[----:B------:R-:W-:-:S04]  /*7020*/  IMAD.X R15, RZ, RZ, R17, P1 ;  /* 0x000000ffff0f7224 */ /* 0x000fc800008e0611 */
[----:B------:R-:W-:-:S04]  /*7030*/  IMAD.WIDE.U32 R6, R15, UR4, RZ ;  /* 0x000000040f067c25 */ /* 0x000fc8000f8e00ff */
[----:B------:R-:W-:-:S04]  /*7040*/  IMAD.WIDE.U32 R6, P1, R5, UR5, R6 ;  /* 0x0000000505067c25 */ /* 0x000fc8000f820006 */
[----:B------:R-:W-:-:S04]  /*7050*/  IMAD.WIDE.U32 R4, R5, UR4, RZ ;  /* 0x0000000405047c25 */ /* 0x000fc8000f8e00ff */
[----:B------:R-:W-:Y:S01]  /*7060*/  IMAD.MOV.U32 R4, RZ, RZ, R7 ;  /* 0x000000ffff047224 */ /* 0x000fe200078e0007 */
[----:B------:R-:W-:Y:S01]  /*7070*/  IADD3 RZ, P3, R5, R6, RZ ;  /* 0x0000000605ff7210 */ /* 0x000fe20007f7e0ff */
[----:B------:R-:W-:-:S04]  /*7080*/  IMAD.X R5, RZ, RZ, RZ, P1 ;  /* 0x000000ffff057224 */ /* 0x000fc800008e06ff */
[----:B------:R-:W-:-:S08]  /*7090*/  IMAD.WIDE.U32.X R4, R15, UR5, R4, P3 ;  /* 0x000000050f047c25 */ /* 0x000fd000098e0404 */
.L_x_174:
[--C-:B------:R-:W-:Y:S01]  /*70a0*/  SHF.R.U64 R19, R4, UR7, R5.reuse ;  /* 0x0000000704137c19 */ /* 0x100fe20008001205 */
[----:B------:R-:W0:Y:S01]  /*70b0*/  F2I.U32.TRUNC.NTZ R14, R14 ;  /* 0x0000000e000e7305 */ /* 0x000e22000020f000 */
[----:B------:R-:W-:Y:S01]  /*70c0*/  SHF.R.U32.HI R4, RZ, UR7, R5 ;  /* 0x00000007ff047c19 */ /* 0x000fe20008011605 */
[----:B------:R-:W-:Y:S01]  /*70d0*/  ULDC.64 UR4, c[0x0][0x620] ;  /* 0x0001880000047ab9 */ /* 0x000fe20000000a00 */
[----:B------:R-:W-:Y:S01]  /*70e0*/  IADD3 R7, P1, RZ, -R19, RZ ;  /* 0x80000013ff077210 */ /* 0x000fe20007f3e0ff */
[----:B------:R-:W-:Y:S01]  /*70f0*/  ULDC.64 UR6, c[0x0][0x640] ;  /* 0x0001900000067ab9 */ /* 0x000fe20000000a00 */
[----:B------:R-:W2:Y:S03]  /*7100*/  LDC R18, c[0x0][0x148] ;  /* 0x00005200ff127b82 */ /* 0x000ea60000000800 */
[----:B------:R-:W-:Y:S01]  /*7110*/  IMAD.X R4, RZ, RZ, ~R4, P1 ;  /* 0x000000ffff047224 */ /* 0x000fe200008e0e04 */
[----:B------:R-:W-:-:S03]  /*7120*/  ISETP.NE.U32.AND P1, PT, RZ, UR6, PT ;  /* 0x00000006ff007c0c */ /* 0x000fc6000bf25070 */
[----:B------:R-:W-:Y:S01]  /*7130*/  IMAD R6, R4, UR4, RZ ;  /* 0x0000000404067c24 */ /* 0x000fe2000f8e02ff */
[----:B------:R-:W-:Y:S01]  /*7140*/  ISETP.NE.AND.EX P1, PT, RZ, UR7, PT, P1 ;  /* 0x00000007ff007c0c */ /* 0x000fe2000bf25310 */
[----:B------:R-:W-:Y:S01]  /*7150*/  IMAD.WIDE.U32 R4, R7, UR4, R16 ;  /* 0x0000000407047c25 */ /* 0x000fe2000f8e0010 */
[----:B------:R-:W-:-:S03]  /*7160*/  ULDC UR4, c[0x0][0x618] ;  /* 0x0001860000047ab9 */ /* 0x000fc60000000800 */
[----:B------:R-:W-:Y:S01]  /*7170*/  IMAD R7, R7, UR5, R6 ;  /* 0x0000000507077c24 */ /* 0x000fe2000f8e0206 */
[----:B------:R-:W-:Y:S01]  /*7180*/  ULDC UR5, c[0x0][0x154] ;  /* 0x0000550000057ab9 */ /* 0x000fe20000000800 */
[----:B0-----:R-:W-:Y:S02]  /*7190*/  IMAD.MOV R6, RZ, RZ, -R14 ;  /* 0x000000ffff067224 */ /* 0x001fe400078e0a0e */
[----:B------:R-:W-:Y:S02]  /*71a0*/  IMAD.IADD R5, R5, 0x1, R7 ;  /* 0x0000000105057824 */ /* 0x000fe400078e0207 */
[----:B-1----:R-:W-:Y:S01]  /*71b0*/  IMAD R12, R13, R6, R12 ;  /* 0x000000060d0c7224 */ /* 0x002fe200078e020c */
[----:B------:R-:W-:Y:S02]  /*71c0*/  I2FP.F32.U32 R6, R11 ;  /* 0x0000000b00067245 */ /* 0x000fe40000201000 */
[--C-:B------:R-:W-:Y:S02]  /*71d0*/  SHF.R.U64 R13, R4, UR4, R5.reuse ;  /* 0x00000004040d7c19 */ /* 0x100fe40008001205 */
[----:B------:R-:W-:Y:S01]  /*71e0*/  SHF.R.U32.HI R4, RZ, UR4, R5 ;  /* 0x00000004ff047c19 */ /* 0x000fe20008011605 */
[----:B------:R-:W-:Y:S01]  /*71f0*/  FMUL R6, R6, UR5 ;  /* 0x0000000506067c20 */ /* 0x000fe20008400000 */
[----:B------:R-:W-:-:S02]  /*7200*/  ULDC UR4, c[0x0][0x608] ;  /* 0x0001820000047ab9 */ /* 0x000fc40000000800 */
[--C-:B------:R-:W-:Y:S01]  /*7210*/  SHF.R.U64 R15, R13, UR4, R4.reuse ;  /* 0x000000040d0f7c19 */ /* 0x100fe20008001204 */
[----:B------:R0:W1:Y:S01]  /*7220*/  F2I.U32.TRUNC.NTZ R20, R6 ;  /* 0x0000000600147305 */ /* 0x000062000020f000 */
[----:B------:R-:W-:Y:S01]  /*7230*/  SHF.R.U32.HI R4, RZ, UR4, R4 ;  /* 0x00000004ff047c19 */ /* 0x000fe20008011604 */
[----:B------:R-:W-:-:S03]  /*7240*/  ULDC UR4, c[0x0][0x658] ;  /* 0x0001960000047ab9 */ /* 0x000fc60000000800 */
[--C-:B------:R-:W-:Y:S02]  /*7250*/  SHF.R.U64 R14, R15, UR4, R4.reuse ;  /* 0x000000040f0e7c19 */ /* 0x100fe40008001204 */
[----:B------:R-:W-:-:S03]  /*7260*/  SHF.R.U32.HI R21, RZ, UR4, R4 ;  /* 0x00000004ff157c19 */ /* 0x000fc60008011604 */
[----:B------:R-:W-:Y:S02]  /*7270*/  IMAD.MOV.U32 R4, RZ, RZ, R14 ;  /* 0x000000ffff047224 */ /* 0x000fe400078e000e */
[----:B------:R-:W-:Y:S01]  /*7280*/  IMAD.MOV.U32 R5, RZ, RZ, R21 ;  /* 0x000000ffff057224 */ /* 0x000fe200078e0015 */
[----:B0-----:R-:W-:Y:S06]  /*7290*/  @!P1 BRA `(.L_x_175) ;  /* 0x0000000000289947 */ /* 0x001fec0003800000 */
        /* <DEDUP_REMOVED lines=10> */
.L_x_175:
[----:B------:R-:W-:Y:S01]  /*7340*/  ISETP.NE.AND P1, PT, R2, 0x1, PT ;  /* 0x000000010200780c */ /* 0x000fe20003f25270 */
[----:B------:R-:W-:Y:S01]  /*7350*/  ULDC UR4, c[0x0][0x648] ;  /* 0x0001920000047ab9 */ /* 0x000fe20000000800 */
[----:B------:R-:W-:Y:S01]  /*7360*/  LOP3.LUT R15, R15, UR16, RZ, 0xc0, !PT ;  /* 0x000000100f0f7c12 */ /* 0x000fe2000f8ec0ff */
[----:B-1----:R-:W-:Y:S01]  /*7370*/  IMAD.MOV R20, RZ, RZ, -R20 ;  /* 0x000000ffff147224 */ /* 0x002fe200078e0a14 */
[----:B------:R-:W-:Y:S01]  /*7380*/  SHF.R.U64 R4, R4, UR4, R5 ;  /* 0x0000000404047c19 */ /* 0x000fe20008001205 */
[----:B------:R-:W-:Y:S01]  /*7390*/  ULDC UR4, c[0x0][0x638] ;  /* 0x00018e0000047ab9 */ /* 0x000fe20000000800 */
[----:B------:R-:W-:Y:S01]  /*73a0*/  LOP3.LUT R13, R13, UR15, RZ, 0xc0, !PT ;  /* 0x0000000f0d0d7c12 */ /* 0x000fe2000f8ec0ff */
[----:B------:R-:W-:Y:S02]  /*73b0*/  ULDC UR5, c[0x0][0x610] ;  /* 0x0001840000057ab9 */ /* 0x000fe40000000800 */
[----:B------:R-:W-:Y:S02]  /*73c0*/  IMAD.MOV R5, RZ, RZ, -R4 ;  /* 0x000000ffff057224 */ /* 0x000fe400078e0a04 */
[----:B------:R-:W-:-:S02]  /*73d0*/  IMAD R15, R4, UR17, R15 ;  /* 0x00000011040f7c24 */ /* 0x000fc4000f8e020f */
[----:B--2---:R-:W-:Y:S02]  /*73e0*/  @P1 IMAD R12, R18, R20, R11 ;  /* 0x00000014120c1224 */ /* 0x004fe400078e020b */
[----:B------:R-:W-:Y:S01]  /*73f0*/  IMAD R14, R5, UR4, R14 ;  /* 0x00000004050e7c24 */ /* 0x000fe2000f8e020e */
[----:B------:R-:W-:Y:S01]  /*7400*/  ULDC UR4, c[0x0][0x600] ;  /* 0x0001800000047ab9 */ /* 0x000fe20000000800 */
[----:B------:R-:W-:Y:S02]  /*7410*/  IMAD R12, R15, UR5, R12 ;  /* 0x000000050f0c7c24 */ /* 0x000fe4000f8e020c */
[----:B------:R-:W-:Y:S02]  /*7420*/  IMAD R5, R14, UR4, R13 ;  /* 0x000000040e057c24 */ /* 0x000fe4000f8e020d */
[----:B------:R-:W-:-:S03]  /*7430*/  IMAD.MOV.U32 R4, RZ, RZ, 0x1 ;  /* 0x00000001ff047424 */ /* 0x000fc600078e00ff */
[----:B------:R-:W-:Y:S02]  /*7440*/  SEL R18, R5, R12, !P1 ;  /* 0x0000000c05127207 */ /* 0x000fe40004800000 */
[----:B------:R-:W-:-:S07]  /*7450*/  SEL R22, R12, R5, !P1 ;  /* 0x000000050c167207 */ /* 0x000fce0004800000 */
.L_x_173:
[----:B------:R-:W-:Y:S05]  /*7460*/  BSYNC B1 ;  /* 0x0000000000017941 */ /* 0x000fea0003800000 */
.L_x_172:
[----:B------:R-:W-:-:S13]  /*7470*/  LOP3.LUT P1, RZ, R4, 0xff, RZ, 0xc0, !PT ;  /* 0x000000ff04ff7812 */ /* 0x000fda000782c0ff */
[----:B------:R-:W-:Y:S05]  /*7480*/  @P1 BRA `(.L_x_176) ;  /* 0xfffffff400401947 */ /* 0x000fea000383ffff */
[----:B------:R-:W-:Y:S05]  /*7490*/  BSYNC B0 ;  /* 0x0000000000007941 */ /* 0x000fea0003800000 */
.L_x_164:
[----:B------:R-:W-:-:S03]  /*74a0*/  UMOV UR4, 0xffffffff ;  /* 0xffffffff00047882 */ /* 0x000fc60000000000 */
[----:B------:R-:W-:Y:S05]  /*74b0*/  BRA.DIV UR4, `(.L_x_177) ;  /* 0x0000000604fc7947 */ /* 0x000fea000b800000 */
[----:B------:R-:W-:-:S13]  /*74c0*/  ELECT P6, URZ, PT ;  /* 0x00000000003f782f */ /* 0x000fda00038c0000 */
.L_x_198:
[----:B------:R-:W-:Y:S04]  /*74d0*/  BSSY B0, `(.L_x_178) ;  /* 0x0000058000007945 */ /* 0x000fe80003800000 */
[----:B------:R-:W-:Y:S05]  /*74e0*/  @!P6 BRA `(.L_x_179) ;  /* 0x000000040058e947 */ /* 0x000fea0003800000 */
[----:B------:R-:W-:-:S04]  /*74f0*/  LOP3.LUT R23, R23, 0x2, RZ, 0xfc, !PT ;  /* 0x0000000217177812 */ /* 0x000fc800078efcff */
[----:B------:R-:W-:-:S13]  /*7500*/  ISETP.NE.AND P0, PT, R23, 0x3, PT ;  /* 0x000000031700780c */ /* 0x000fda0003f05270 */
[----:B------:R-:W-:Y:S05]  /*7510*/  @!P0 BRA `(.L_x_180) ;  /* 0x0000000000048947 */ /* 0x000fea0003800000 */
[----:B------:R-:W-:Y:S01]  /*7520*/  BPT.TRAP 0x1 ;  /* 0x000000040000795c */ /* 0x000fe20000300000 */
.L_x_180:
[----:B------:R-:W0:Y:S01]  /*7530*/  S2R R5, SR_CgaCtaId ;  /* 0x0000000000057919 */ /* 0x000e220000008800 */
[----:B------:R-:W-:Y:S02]  /*7540*/  MOV R0, 0x400 ;  /* 0x0000040000007802 */ /* 0x000fe40000000f00 */
[----:B------:R-:W-:Y:S02]  /*7550*/  SHF.L.U32 R2, R3, 0x1f, RZ ;  /* 0x0000001f03027819 */ /* 0x000fe400000006ff */
[----:B0-----:R-:W-:-:S05]  /*7560*/  LEA R5, R5, R0, 0x18 ;  /* 0x0000000005057211 */ /* 0x001fca00078ec0ff */
[----:B------:R-:W-:-:S04]  /*7570*/  VIADD R5, R5, 0x48 ;  /* 0x0000004805057836 */ /* 0x000fc80000000000 */
[C---:B------:R-:W-:Y:S02]  /*7580*/  IMAD R7, R8.reuse, 0x8, R5 ;  /* 0x0000000808077824 */ /* 0x040fe400078e0205 */
[----:B------:R-:W-:Y:S02]  /*7590*/  VIADD R8, R8, 0x1 ;  /* 0x0000000108087836 */ /* 0x000fe40000000000 */
[----:B------:R-:W0:Y:S03]  /*75a0*/  SYNCS.PHASECHK.TRANS64.TRYWAIT P0, [R7+URZ], R2 ;  /* 0x00000002070075a7 */ /* 0x000e26000800017f */
[----:B------:R-:W-:-:S04]  /*75b0*/  ISETP.NE.AND P1, PT, R8, 0x9, PT ;  /* 0x000000090800780c */ /* 0x000fc80003f25270 */
[----:B------:R-:W-:Y:S02]  /*75c0*/  SEL R0, RZ, 0x1, P1 ;  /* 0x00000001ff007807 */ /* 0x000fe40000800000 */
[----:B------:R-:W-:Y:S02]  /*75d0*/  SEL R8, R8, RZ, P1 ;  /* 0x000000ff08087207 */ /* 0x000fe40000800000 */
[----:B------:R-:W-:-:S03]  /*75e0*/  LOP3.LUT R9, R3, R0, RZ, 0x3c, !PT ;  /* 0x0000000003097212 */ /* 0x000fc600078e3cff */
[----:B------:R-:W-:Y:S01]  /*75f0*/  IMAD R6, R8, 0x8, R5 ;  /* 0x0000000808067824 */ /* 0x000fe200078e0205 */
[----:B------:R-:W-:Y:S01]  /*7600*/  SHF.L.U32 R3, R9, 0x1f, RZ ;  /* 0x0000001f09037819 */ /* 0x000fe200000006ff */
[----:B0-----:R-:W-:Y:S06]  /*7610*/  @!P0 BRA `(.L_x_181) ;  /* 0x0000000400c48947 */ /* 0x001fec0003800000 */
.L_x_199:
[----:B------:R-:W1:Y:S01]  /*7620*/  SYNCS.PHASECHK.TRANS64.TRYWAIT P0, [R6+URZ], R3 ;  /* 0x00000003060075a7 */ /* 0x000e62000800017f */
[----:B------:R-:W-:-:S05]  /*7630*/  VIADD R0, R8, 0x1 ;  /* 0x0000000108007836 */ /* 0x000fca0000000000 */
[----:B------:R-:W-:-:S04]  /*7640*/  ISETP.NE.AND P1, PT, R0, 0x9, PT ;  /* 0x000000090000780c */ /* 0x000fc80003f25270 */
[----:B0-----:R-:W-:Y:S02]  /*7650*/  SEL R2, RZ, 0x1, P1 ;  /* 0x00000001ff027807 */ /* 0x001fe40000800000 */
[----:B------:R-:W-:Y:S02]  /*7660*/  SEL R0, R0, RZ, P1 ;  /* 0x000000ff00007207 */ /* 0x000fe40000800000 */
[----:B------:R-:W-:-:S03]  /*7670*/  LOP3.LUT R9, R9, R2, RZ, 0x3c, !PT ;  /* 0x0000000209097212 */ /* 0x000fc600078e3cff */
[----:B------:R-:W-:Y:S01]  /*7680*/  IMAD R7, R0, 0x8, R5 ;  /* 0x0000000800077824 */ /* 0x000fe200078e0205 */
[----:B------:R-:W-:Y:S01]  /*7690*/  SHF.L.U32 R4, R9, 0x1f, RZ ;  /* 0x0000001f09047819 */ /* 0x000fe200000006ff */
[----:B-1----:R-:W-:Y:S06]  /*76a0*/  @!P0 BRA `(.L_x_182) ;  /* 0x0000000400b48947 */ /* 0x002fec0003800000 */
.L_x_200:
[----:B------:R-:W1:Y:S01]  /*76b0*/  SYNCS.PHASECHK.TRANS64.TRYWAIT P0, [R7+URZ], R4 ;  /* 0x00000004070075a7 */ /* 0x000e62000800017f */
[----:B------:R-:W-:-:S05]  /*76c0*/  VIADD R0, R0, 0x1 ;  /* 0x0000000100007836 */ /* 0x000fca0000000000 */
[----:B------:R-:W-:-:S04]  /*76d0*/  ISETP.NE.AND P1, PT, R0, 0x9, PT ;  /* 0x000000090000780c */ /* 0x000fc80003f25270 */
[----:B------:R-:W-:Y:S02]  /*76e0*/  SEL R2, RZ, 0x1, P1 ;  /* 0x00000001ff027807 */ /* 0x000fe40000800000 */
[----:B------:R-:W-:Y:S02]  /*76f0*/  SEL R0, R0, RZ, P1 ;  /* 0x000000ff00007207 */ /* 0x000fe40000800000 */
[----:B------:R-:W-:-:S03]  /*7700*/  LOP3.LUT R9, R9, R2, RZ, 0x3c, !PT ;  /* 0x0000000209097212 */ /* 0x000fc600078e3cff */
[----:B0-----:R-:W-:Y:S01]  /*7710*/  IMAD R6, R0, 0x8, R5 ;  /* 0x0000000800067824 */ /* 0x001fe200078e0205 */
[----:B------:R-:W-:Y:S01]  /*7720*/  SHF.L.U32 R3, R9, 0x1f, RZ ;  /* 0x0000001f09037819 */ /* 0x000fe200000006ff */
[----:B-1----:R-:W-:Y:S06]  /*7730*/  @!P0 BRA `(.L_x_183) ;  /* 0x0000000400a48947 */ /* 0x002fec0003800000 */
.L_x_201:
        /* <DEDUP_REMOVED lines=9> */
.L_x_202:
        /* <DEDUP_REMOVED lines=9> */
.L_x_203:
        /* <DEDUP_REMOVED lines=9> */
.L_x_204:
        /* <DEDUP_REMOVED lines=9> */
.L_x_205:
[----:B------:R-:W1:Y:S01]  /*7980*/  SYNCS.PHASECHK.TRANS64.TRYWAIT P0, [R6+URZ], R3 ;  /* 0x00000003060075a7 */ /* 0x000e62000800017f */
[----:B------:R-:W-:-:S05]  /*7990*/  VIADD R0, R0, 0x1 ;  /* 0x0000000100007836 */ /* 0x000fca0000000000 */
[----:B------:R-:W-:-:S04]  /*79a0*/  ISETP.NE.AND P1, PT, R0, 0x9, PT ;  /* 0x000000090000780c */ /* 0x000fc80003f25270 */
[----:B------:R-:W-:Y:S02]  /*79b0*/  SEL R2, RZ, 0x1, P1 ;  /* 0x00000001ff027807 */ /* 0x000fe40000800000 */
[----:B------:R-:W-:Y:S02]  /*79c0*/  SEL R0, R0, RZ, P1 ;  /* 0x000000ff00007207 */ /* 0x000fe40000800000 */
[----:B------:R-:W-:Y:S01]  /*79d0*/  LOP3.LUT R2, R9, R2, RZ, 0x3c, !PT ;  /* 0x0000000209027212 */ /* 0x000fe200078e3cff */
[----:B-1----:R-:W-:Y:S06]  /*79e0*/  @!P0 BRA `(.L_x_188) ;  /* 0x00000004005c8947 */ /* 0x002fec0003800000 */
.L_x_206:
[----:B------:R-:W-:Y:S01]  /*79f0*/  IMAD R5, R0, 0x8, R5 ;  /* 0x0000000800057824 */ /* 0x000fe200078e0205 */
[----:B------:R-:W-:-:S07]  /*7a00*/  SHF.L.U32 R0, R2, 0x1f, RZ ;  /* 0x0000001f02007819 */ /* 0x000fce00000006ff */
.L_x_189:
[----:B--2---:R2:W3:Y:S02]  /*7a10*/  SYNCS.PHASECHK.TRANS64.TRYWAIT P0, [R5+URZ], R0 ;  /* 0x00000000050075a7 */ /* 0x0044e4000800017f */
[----:B---3--:R-:W-:Y:S05]  /*7a20*/  @!P0 NANOSLEEP.SYNCS 0x989680 ;  /* 0x009896800000895d */ /* 0x008fea0003900000 */
[----:B------:R-:W3:Y:S02]  /*7a30*/  @!P0 SYNCS.PHASECHK.TRANS64 P0, [R5+URZ], R0 ;  /* 0x00000000050085a7 */ /* 0x000ee4000800007f */
[----:B---3--:R-:W-:Y:S05]  /*7a40*/  @!P0 BRA `(.L_x_189) ;  /* 0xfffffffc00f08947 */ /* 0x008fea000383ffff */
.L_x_179:
[----:B------:R-:W-:Y:S05]  /*7a50*/  BSYNC B0 ;  /* 0x0000000000007941 */ /* 0x000fea0003800000 */
.L_x_178:
[----:B------:R-:W-:Y:S05]  /*7a60*/  EXIT ;  /* 0x000000000000794d */ /* 0x000fea0003800000 */
.L_x_16:
[----:B0-----:R-:W-:-:S04]  /*7a70*/  IMAD.U32 R3, RZ, RZ, UR43 ;  /* 0x0000002bff037e24 */ /* 0x001fc8000f8e00ff */
[----:B------:R0:W1:Y:S03]  /*7a80*/  SYNCS.PHASECHK.TRANS64.TRYWAIT P0, [R3+URZ+-0x8], R0 ;  /* 0xfffff800030075a7 */ /* 0x000066000800017f */
[----:B-1----:R-:W-:Y:S05]  /*7a90*/  @!P0 NANOSLEEP.SYNCS 0x989680 ;  /* 0x009896800000895d */ /* 0x002fea0003900000 */
[----:B------:R-:W1:Y:S02]  /*7aa0*/  @!P0 SYNCS.PHASECHK.TRANS64 P0, [R3+URZ+-0x8], R0 ;  /* 0xfffff800030085a7 */ /* 0x000e64000800007f */
[----:B-1----:R-:W-:Y:S05]  /*7ab0*/  @!P0 BRA `(.L_x_16) ;  /* 0xfffffffc00ec8947 */ /* 0x002fea000383ffff */
[----:B------:R-:W-:Y:S05]  /*7ac0*/  BRA `(.L_x_190) ;  /* 0xffffff9800d47947 */ /* 0x000fea000383ffff */
.L_x_21:
[----:B-1----:R1:W2:Y:S02]  /*7ad0*/  SYNCS.PHASECHK.TRANS64.TRYWAIT P1, [R3+URZ], R0 ;  /* 0x00000000030075a7 */ /* 0x0022a4000802017f */
[----:B--2---:R-:W-:Y:S05]  /*7ae0*/  @!P1 NANOSLEEP.SYNCS 0x989680 ;  /* 0x009896800000995d */ /* 0x004fea0003900000 */
[----:B------:R-:W2:Y:S02]  /*7af0*/  @!P1 SYNCS.PHASECHK.TRANS64 P1, [R3+URZ], R0 ;  /* 0x00000000030095a7 */ /* 0x000ea4000802007f */
[----:B--2---:R-:W-:Y:S05]  /*7b00*/  @!P1 BRA `(.L_x_21) ;  /* 0xfffffffc00f09947 */ /* 0x004fea000383ffff */
[----:B------:R-:W-:Y:S05]  /*7b10*/  BRA `(.L_x_20) ;  /* 0xffffff9c00487947 */ /* 0x000fea000383ffff */
.L_x_26:
[----:B-1----:R-:W-:-:S04]  /*7b20*/  IMAD.U32 R4, RZ, RZ, UR4 ;  /* 0x00000004ff047e24 */ /* 0x002fc8000f8e00ff */
[----:B------:R1:W2:Y:S03]  /*7b30*/  SYNCS.PHASECHK.TRANS64.TRYWAIT P1, [R4+URZ], R3 ;  /* 0x00000003040075a7 */ /* 0x0002a6000802017f */
[----:B--2---:R-:W-:Y:S05]  /*7b40*/  @!P1 NANOSLEEP.SYNCS 0x989680 ;  /* 0x009896800000995d */ /* 0x004fea0003900000 */
[----:B------:R-:W2:Y:S02]  /*7b50*/  @!P1 SYNCS.PHASECHK.TRANS64 P1, [R4+URZ], R3 ;  /* 0x00000003040095a7 */ /* 0x000ea4000802007f */
[----:B--2---:R-:W-:Y:S05]  /*7b60*/  @!P1 BRA `(.L_x_26) ;  /* 0xfffffffc00ec9947 */ /* 0x004fea000383ffff */
[----:B------:R-:W-:Y:S05]  /*7b70*/  BRA `(.L_x_25) ;  /* 0xffffffa000187947 */ /* 0x000fea000383ffff */
.L_x_32:
[----:B0-----:R-:W-:-:S04]  /*7b80*/  IMAD.U32 R3, RZ, RZ, UR43 ;  /* 0x0000002bff037e24 */ /* 0x001fc8000f8e00ff */
[----:B------:R0:W1:Y:S03]  /*7b90*/  SYNCS.PHASECHK.TRANS64.TRYWAIT P0, [R3+URZ+0x8], R0 ;  /* 0x00000800030075a7 */ /* 0x000066000800017f */
[----:B-1----:R-:W-:Y:S05]  /*7ba0*/  @!P0 NANOSLEEP.SYNCS 0x989680 ;  /* 0x009896800000895d */ /* 0x002fea0003900000 */
[----:B------:R-:W1:Y:S02]  /*7bb0*/  @!P0 SYNCS.PHASECHK.TRANS64 P0, [R3+URZ+0x8], R0 ;  /* 0x00000800030085a7 */ /* 0x000e64000800007f */
[----:B-1----:R-:W-:Y:S05]  /*7bc0*/  @!P0 BRA `(.L_x_32) ;  /* 0xfffffffc00ec8947 */ /* 0x002fea000383ffff */
[----:B------:R-:W-:Y:S05]  /*7bd0*/  BRA `(.L_x_191) ;  /* 0xffffffa400447947 */ /* 0x000fea000383ffff */
.L_x_165:
[----:B------:R-:W-:Y:S01]  /*7be0*/  BSSY B1, `(.L_x_192) ;  /* 0x0000006000017945 */ /* 0x000fe20003800000 */
[----:B------:R-:W-:-:S07]  /*7bf0*/  IMAD.MOV.U32 R15, RZ, RZ, -0x1 ;  /* 0xffffffffff0f7424 */ /* 0x000fce00078e00ff */
[----:B-----5:R-:W-:Y:S05]  /*7c00*/  WARPSYNC.COLLECTIVE R15, `(.L_x_193) ;  /* 0x000000000f0c7348 */ /* 0x020fea0003c00000 */
[----:B------:R-:W-:Y:S02]  /*7c10*/  ELECT P6, UR62, PT ;  /* 0x00000000003e782f */ /* 0x000fe400038c0000 */
[----:B------:R-:W-:Y:S01]  /*7c20*/  MOV R14, UR62 ;  /* 0x0000003e000e7c02 */ /* 0x000fe20008000f00 */
[----:B-----5:R-:W-:Y:S10]  /*7c30*/  ENDCOLLECTIVE ;  /* 0x000000000000791b */ /* 0x020ff40003800000 */
.L_x_193:
[----:B------:R-:W-:Y:S05]  /*7c40*/  BSYNC B1 ;  /* 0x0000000000017941 */ /* 0x000fea0003800000 */
.L_x_192:
[----:B------:R-:W-:Y:S05]  /*7c50*/  BRA `(.L_x_194) ;  /* 0xffffffec00587947 */ /* 0x000fea000383ffff */
.L_x_168:
[----:B-1----:R1:W2:Y:S02]  /*7c60*/  SYNCS.PHASECHK.TRANS64.TRYWAIT P1, [R11+URZ+0x48], R6 ;  /* 0x000048060b0075a7 */ /* 0x0022a4000802017f */
[----:B--2---:R-:W-:Y:S05]  /*7c70*/  @!P1 NANOSLEEP.SYNCS 0x989680 ;  /* 0x009896800000995d */ /* 0x004fea0003900000 */
[----:B------:R-:W2:Y:S02]  /*7c80*/  @!P1 SYNCS.PHASECHK.TRANS64 P1, [R11+URZ+0x48], R6 ;  /* 0x000048060b0095a7 */ /* 0x000ea4000802007f */
[----:B--2---:R-:W-:Y:S05]  /*7c90*/  @!P1 BRA `(.L_x_168) ;  /* 0xfffffffc00f09947 */ /* 0x004fea000383ffff */
[----:B------:R-:W-:Y:S05]  /*7ca0*/  BRA `(.L_x_195) ;  /* 0xffffffec008c7947 */ /* 0x000fea000383ffff */
.L_x_177:
[----:B------:R-:W-:Y:S01]  /*7cb0*/  BSSY B0, `(.L_x_196) ;  /* 0x0000006000007945 */ /* 0x000fe20003800000 */
[----:B------:R-:W-:-:S07]  /*7cc0*/  IMAD.MOV.U32 R15, RZ, RZ, -0x1 ;  /* 0xffffffffff0f7424 */ /* 0x000fce00078e00ff */
[----:B-----5:R-:W-:Y:S05]  /*7cd0*/  WARPSYNC.COLLECTIVE R15, `(.L_x_197) ;  /* 0x000000000f0c7348 */ /* 0x020fea0003c00000 */
[----:B------:R-:W-:Y:S02]  /*7ce0*/  ELECT P6, UR62, PT ;  /* 0x00000000003e782f */ /* 0x000fe400038c0000 */
[----:B------:R-:W-:Y:S01]  /*7cf0*/  MOV R14, UR62 ;  /* 0x0000003e000e7c02 */ /* 0x000fe20008000f00 */
[----:B-----5:R-:W-:Y:S10]  /*7d00*/  ENDCOLLECTIVE ;  /* 0x000000000000791b */ /* 0x020ff40003800000 */
.L_x_197:
[----:B------:R-:W-:Y:S05]  /*7d10*/  BSYNC B0 ;  /* 0x0000000000007941 */ /* 0x000fea0003800000 */
.L_x_196:
[----:B------:R-:W-:Y:S05]  /*7d20*/  BRA `(.L_x_198) ;  /* 0xfffffff400e87947 */ /* 0x000fea000383ffff */
.L_x_181:
[----:B0-----:R0:W1:Y:S02]  /*7d30*/  SYNCS.PHASECHK.TRANS64.TRYWAIT P0, [R7+URZ], R2 ;  /* 0x00000002070075a7 */ /* 0x001064000800017f */
[----:B-1----:R-:W-:Y:S05]  /*7d40*/  @!P0 NANOSLEEP.SYNCS 0x989680 ;  /* 0x009896800000895d */ /* 0x002fea0003900000 */
[----:B------:R-:W1:Y:S02]  /*7d50*/  @!P0 SYNCS.PHASECHK.TRANS64 P0, [R7+URZ], R2 ;  /* 0x00000002070085a7 */ /* 0x000e64000800007f */
[----:B-1----:R-:W-:Y:S05]  /*7d60*/  @!P0 BRA `(.L_x_181) ;  /* 0xfffffffc00f08947 */ /* 0x002fea000383ffff */
[----:B------:R-:W-:Y:S05]  /*7d70*/  BRA `(.L_x_199) ;  /* 0xfffffff800287947 */ /* 0x000fea000383ffff */
.L_x_182:
[----:B0-----:R0:W1:Y:S02]  /*7d80*/  SYNCS.PHASECHK.TRANS64.TRYWAIT P0, [R6+URZ], R3 ;  /* 0x00000003060075a7 */ /* 0x001064000800017f */
[----:B-1----:R-:W-:Y:S05]  /*7d90*/  @!P0 NANOSLEEP.SYNCS 0x989680 ;  /* 0x009896800000895d */ /* 0x002fea0003900000 */
[----:B------:R-:W1:Y:S02]  /*7da0*/  @!P0 SYNCS.PHASECHK.TRANS64 P0, [R6+URZ], R3 ;  /* 0x00000003060085a7 */ /* 0x000e64000800007f */
[----:B-1----:R-:W-:Y:S05]  /*7db0*/  @!P0 BRA `(.L_x_182) ;  /* 0xfffffffc00f08947 */ /* 0x002fea000383ffff */
[----:B------:R-:W-:Y:S05]  /*7dc0*/  BRA `(.L_x_200) ;  /* 0xfffffff800387947 */ /* 0x000fea000383ffff */
.L_x_183:
[----:B0-----:R0:W1:Y:S02]  /*7dd0*/  SYNCS.PHASECHK.TRANS64.TRYWAIT P0, [R7+URZ], R4 ;  /* 0x00000004070075a7 */ /* 0x001064000800017f */
[----:B-1----:R-:W-:Y:S05]  /*7de0*/  @!P0 NANOSLEEP.SYNCS 0x989680 ;  /* 0x009896800000895d */ /* 0x002fea0003900000 */
[----:B------:R-:W1:Y:S02]  /*7df0*/  @!P0 SYNCS.PHASECHK.TRANS64 P0, [R7+URZ], R4 ;  /* 0x00000004070085a7 */ /* 0x000e64000800007f */
[----:B-1----:R-:W-:Y:S05]  /*7e00*/  @!P0 BRA `(.L_x_183) ;  /* 0xfffffffc00f08947 */ /* 0x002fea000383ffff */
[----:B------:R-:W-:Y:S05]  /*7e10*/  BRA `(.L_x_201) ;  /* 0xfffffff800487947 */ /* 0x000fea000383ffff */
.L_x_184:
[----:B0-----:R0:W1:Y:S02]  /*7e20*/  SYNCS.PHASECHK.TRANS64.TRYWAIT P0, [R6+URZ], R3 ;  /* 0x00000003060075a7 */ /* 0x001064000800017f */
[----:B-1----:R-:W-:Y:S05]  /*7e30*/  @!P0 NANOSLEEP.SYNCS 0x989680 ;  /* 0x009896800000895d */ /* 0x002fea0003900000 */
[----:B------:R-:W1:Y:S02]  /*7e40*/  @!P0 SYNCS.PHASECHK.TRANS64 P0, [R6+URZ], R3 ;  /* 0x00000003060085a7 */ /* 0x000e64000800007f */
[----:B-1----:R-:W-:Y:S05]  /*7e50*/  @!P0 BRA `(.L_x_184) ;  /* 0xfffffffc00f08947 */ /* 0x002fea000383ffff */
[----:B------:R-:W-:Y:S05]  /*7e60*/  BRA `(.L_x_202) ;  /* 0xfffffff800587947 */ /* 0x000fea000383ffff */
.L_x_185:
[----:B0-----:R0:W1:Y:S02]  /*7e70*/  SYNCS.PHASECHK.TRANS64.TRYWAIT P0, [R7+URZ], R4 ;  /* 0x00000004070075a7 */ /* 0x001064000800017f */
[----:B-1----:R-:W-:Y:S05]  /*7e80*/  @!P0 NANOSLEEP.SYNCS 0x989680 ;  /* 0x009896800000895d */ /* 0x002fea0003900000 */
[----:B------:R-:W1:Y:S02]  /*7e90*/  @!P0 SYNCS.PHASECHK.TRANS64 P0, [R7+URZ], R4 ;  /* 0x00000004070085a7 */ /* 0x000e64000800007f */
[----:B-1----:R-:W-:Y:S05]  /*7ea0*/  @!P0 BRA `(.L_x_185) ;  /* 0xfffffffc00f08947 */ /* 0x002fea000383ffff */
[----:B------:R-:W-:Y:S05]  /*7eb0*/  BRA `(.L_x_203) ;  /* 0xfffffff800687947 */ /* 0x000fea000383ffff */
.L_x_186:
[----:B0-----:R0:W1:Y:S02]  /*7ec0*/  SYNCS.PHASECHK.TRANS64.TRYWAIT P0, [R6+URZ], R3 ;  /* 0x00000003060075a7 */ /* 0x001064000800017f */
[----:B-1----:R-:W-:Y:S05]  /*7ed0*/  @!P0 NANOSLEEP.SYNCS 0x989680 ;  /* 0x009896800000895d */ /* 0x002fea0003900000 */
[----:B------:R-:W1:Y:S02]  /*7ee0*/  @!P0 SYNCS.PHASECHK.TRANS64 P0, [R6+URZ], R3 ;  /* 0x00000003060085a7 */ /* 0x000e64000800007f */
[----:B-1----:R-:W-:Y:S05]  /*7ef0*/  @!P0 BRA `(.L_x_186) ;  /* 0xfffffffc00f08947 */ /* 0x002fea000383ffff */
[----:B------:R-:W-:Y:S05]  /*7f00*/  BRA `(.L_x_204) ;  /* 0xfffffff800787947 */ /* 0x000fea000383ffff */
.L_x_187:
[----:B0-----:R0:W1:Y:S02]  /*7f10*/  SYNCS.PHASECHK.TRANS64.TRYWAIT P0, [R7+URZ], R4 ;  /* 0x00000004070075a7 */ /* 0x001064000800017f */
[----:B-1----:R-:W-:Y:S05]  /*7f20*/  @!P0 NANOSLEEP.SYNCS 0x989680 ;  /* 0x009896800000895d */ /* 0x002fea0003900000 */
[----:B------:R-:W1:Y:S02]  /*7f30*/  @!P0 SYNCS.PHASECHK.TRANS64 P0, [R7+URZ], R4 ;  /* 0x00000004070085a7 */ /* 0x000e64000800007f */
[----:B-1----:R-:W-:Y:S05]  /*7f40*/  @!P0 BRA `(.L_x_187) ;  /* 0xfffffffc00f08947 */ /* 0x002fea000383ffff */
[----:B------:R-:W-:Y:S05]  /*7f50*/  BRA `(.L_x_205) ;  /* 0xfffffff800887947 */ /* 0x000fea000383ffff */
.L_x_188:
[----:B-1----:R1:W2:Y:S02]  /*7f60*/  SYNCS.PHASECHK.TRANS64.TRYWAIT P0, [R6+URZ], R3 ;  /* 0x00000003060075a7 */ /* 0x0022a4000800017f */
[----:B--2---:R-:W-:Y:S05]  /*7f70*/  @!P0 NANOSLEEP.SYNCS 0x989680 ;  /* 0x009896800000895d */ /* 0x004fea0003900000 */
[----:B------:R-:W2:Y:S02]  /*7f80*/  @!P0 SYNCS.PHASECHK.TRANS64 P0, [R6+URZ], R3 ;  /* 0x00000003060085a7 */ /* 0x000ea4000800007f */
[----:B--2---:R-:W-:Y:S05]  /*7f90*/  @!P0 BRA `(.L_x_188) ;  /* 0xfffffffc00f08947 */ /* 0x004fea000383ffff */
[----:B------:R-:W-:Y:S05]  /*7fa0*/  BRA `(.L_x_206) ;  /* 0xfffffff800907947 */ /* 0x000fea000383ffff */
.L_x_207:
[----:B------:R-:W-:-:S00]  /*7fb0*/  BRA `(.L_x_207) ;  /* 0xfffffffc00fc7947 */ /* 0x000fc0000383ffff */
[----:B------:R-:W-:-:S00]  /*7fc0*/  NOP ;  /* 0x0000000000007918 */ /* 0x000fc00000000000 */
        /* <DEDUP_REMOVED lines=11> */
.L_x_208:


//--------------------- .nv.global.init           --------------------------
	.section	.nv.global.init,"aw",@progbits
.nv.global.init:
	.type		$str$22,@object
	.size		$str$22,($str$23 - $str$22)
$str$22:
        /*0000*/ 	.byte	0x6b, 0x5f, 0x74, 0x69, 0x6c, 0x65, 0x5f, 0x63, 0x6f, 0x75, 0x6e, 0x74, 0x20, 0x3e, 0x3d, 0x20
        /*0010*/ 	.byte	0x31, 0x00
	.type		$str$23,@object
	.size		$str$23,(__unnamed_1 - $str$23)
$str$23:
        /*0012*/ 	.byte	0x2f, 0x74, 0x6d, 0x70, 0x2f, 0x63, 0x75, 0x74, 0x6c, 0x61, 0x73, 0x73, 0x5f, 0x73, 0x77, 0x65
        /*0022*/ 	.byte	0x65, 0x70, 0x5f, 0x73, 0x72, 0x63, 0x2f, 0x69, 0x6e, 0x63, 0x6c, 0x75, 0x64, 0x65, 0x2f, 0x63
        /*0032*/ 	.byte	0x75, 0x74, 0x6c, 0x61, 0x73, 0x73, 0x2f, 0x67, 0x65, 0x6d, 0x6d, 0x2f, 0x63, 0x6f, 0x6c, 0x6c
        /*0042*/ 	.byte	0x65, 0x63, 0x74, 0x69, 0x76, 0x65, 0x2f, 0x73, 0x6d, 0x39, 0x30, 0x5f, 0x6d, 0x6d, 0x61, 0x5f
        /*0052*/ 	.byte	0x74, 0x6d, 0x61, 0x5f, 0x67, 0x6d, 0x6d, 0x61, 0x5f, 0x73, 0x73, 0x5f, 0x77, 0x61, 0x72, 0x70
        /*0062*/ 	.byte	0x73, 0x70, 0x65, 0x63, 0x69, 0x61, 0x6c, 0x69, 0x7a, 0x65, 0x64, 0x2e, 0x68, 0x70, 0x70, 0x00
	.type		__unnamed_1,@object
	.size		__unnamed_1,(.L_0 - __unnamed_1)
__unnamed_1:
        /*0072*/ 	.byte	0x76, 0x6f, 0x69, 0x64, 0x20, 0x63, 0x75, 0x74, 0x6c, 0x61, 0x73, 0x73, 0x3a, 0x3a, 0x67, 0x65
        /* <DEDUP_REMOVED lines=179> */
        /*0bb2*/ 	.byte	0x6e, 0x74, 0x69, 0x74, 0x79, 0x5d, 0x00
.L_0:


//--------------------- .nv.shared._ZN7cutlass13device_kernelINS_4gemm6kernel13GemmUniversalIN4cute5tupleIJiiiiEEENS1_10collective13CollectiveMmaINS1_34MainloopSm90TmaGmmaWarpSpecializedILi9ENS5_IJNS4_1CILi1EEESB_SB_EEENS1_32KernelTmaWarpSpecializedPingpongEEENS5_IJNSA_ILi64EEENSA_ILi128EEESF_EEENS_6half_tENS5_IJlSB_lEEESI_SJ_NS4_8TiledMMAINS4_8MMA_AtomIJNS4_4SM904GMMA26MMA_64x128x16_F32F16F16_SSILNSN_5MajorE0ELSP_0ELNSN_7ScaleInE1ELSQ_1EEEEEENS4_6LayoutISC_NS5_IJNSA_ILi0EEESU_SU_EEEEENS5_IJNS4_10UnderscoreESX_SX_EEEEENS4_13SM90_TMA_LOADENS4_14ComposedLayoutINS4_7SwizzleILi3ELi4ELi3EEENS4_18smem_ptr_flag_bitsILi16EEENST_INS5_IJNSA_ILi8EEESF_EEENS5_IJSF_SB_EEEEEEEvNS4_8identityES10_S1A_vS1B_EENS_8epilogue10collective6detail29Sm90TmaWarpSpecializedAdapterINS1E_15DefaultEpilogueISI_SJ_SJ_NS1D_6thread17LinearCombinationISI_Li1EffLNS1I_9ScaleType4KindE0ELNS_15FloatRoundStyleE2ESI_EENS1_15EpilogueDefaultEEEEEvvEEEEvNT_6ParamsE --------------------------
	.section	.nv.shared._ZN7cutlass13device_kernelINS_4gemm6kernel13GemmUniversalIN4cute5tupleIJiiiiEEENS1_10collective13CollectiveMmaINS1_34MainloopSm90TmaGmmaWarpSpecializedILi9ENS5_IJNS4_1CILi1EEESB_SB_EEENS1_32KernelTmaWarpSpecializedPingpongEEENS5_IJNSA_ILi64EEENSA_ILi128EEESF_EEENS_6half_tENS5_IJlSB_lEEESI_SJ_NS4_8TiledMMAINS4_8MMA_AtomIJNS4_4SM904GMMA26MMA_64x128x16_F32F16F16_SSILNSN_5MajorE0ELSP_0ELNSN_7ScaleInE1ELSQ_1EEEEEENS4_6LayoutISC_NS5_IJNSA_ILi0EEESU_SU_EEEEENS5_IJNS4_10UnderscoreESX_SX_EEEEENS4_13SM90_TMA_LOADENS4_14ComposedLayoutINS4_7SwizzleILi3ELi4ELi3EEENS4_18smem_ptr_flag_bitsILi16EEENST_INS5_IJNSA_ILi8EEESF_EEENS5_IJSF_SB_EEEEEEEvNS4_8identityES10_S1A_vS1B_EENS_8epilogue10collective6detail29Sm90TmaWarpSpecializedAdapterINS1E_15DefaultEpilogueISI_SJ_SJ_NS1D_6thread17LinearCombinationISI_Li1EffLNS1I_9ScaleType4KindE0ELNS_15FloatRoundStyleE2ESI_EENS1_15EpilogueDefaultEEEEEvvEEEEvNT_6ParamsE,"aw",@nobits
	.sectionflags	@""
	.align	16
	.zero		1024


//--------------------- .nv.shared.reserved.0     --------------------------
	.section	.nv.shared.reserved.0,"aw",@nobits
	.weak		__nv_reservedSMEM_offset_0_alias
	.size		__nv_reservedSMEM_offset_0_alias, 0, 0
	.other		__nv_reservedSMEM_offset_0_alias,@"STO_CUDA_RESERVED_SHARED STV_DEFAULT"
__nv_reservedSMEM_offset_0_alias:
	.zero		0


//--------------------- .nv.global                --------------------------
	.section	.nv.global,"aw",@nobits
.nv.global:
	.type		_ZN39_INTERNAL_c0da07e7_4_k_cu_98b08d62_29184cute1_E,@object
	.size		_ZN39_INTERNAL_c0da07e7_4_k_cu_98b08d62_29184cute1_E,(_ZN39_INTERNAL_c0da07e7_4_k_cu_98b08d62_29184cuda3std3__45__cpo6cbeginE - _ZN39_INTERNAL_c0da07e7_4_k_cu_98b08d62_29184cute1_E)
_ZN39_INTERNAL_c0da07e7_4_k_cu_98b08d62_29184cute1_E:
	.zero		1
	.type		_ZN39_INTERNAL_c0da07e7_4_k_cu_98b08d62_29184cuda3std3__45__cpo6cbeginE,@object
	.size		_ZN39_INTERNAL_c0da07e7_4_k_cu_98b08d62_29184cuda3std3__45__cpo6cbeginE,(_ZN39_INTERNAL_c0da07e7_4_k_cu_98b08d62_29184cuda3std3__48in_placeE - _ZN39_INTERNAL_c0da07e7_4_k_cu_98b08d62_29184cuda3std3__45__cpo6cbeginE)
_ZN39_INTERNAL_c0da07e7_4_k_cu_98b08d62_29184cuda3std3__45__cpo6cbeginE:
	.zero		1
	.type		_ZN39_INTERNAL_c0da07e7_4_k_cu_98b08d62_29184cuda3std3__48in_placeE,@object
	.size		_ZN39_INTERNAL_c0da07e7_4_k_cu_98b08d62_29184cuda3std3__48in_placeE,(_ZN39_INTERNAL_c0da07e7_4_k_cu_98b08d62_29184cuda3std6ranges3__45__cpo9iter_moveE - _ZN39_INTERNAL_c0da07e7_4_k_cu_98b08d62_29184cuda3std3__48in_placeE)
_ZN39_INTERNAL_c0da07e7_4_k_cu_98b08d62_29184cuda3std3__48in_placeE:
	.zero		1
	.type		_ZN39_INTERNAL_c0da07e7_4_k_cu_98b08d62_29184cuda3std6ranges3__45__cpo9iter_moveE,@object
	.size		_ZN39_INTERNAL_c0da07e7_4_k_cu_98b08d62_29184cuda3std6ranges3__45__cpo9iter_moveE,(_ZN39_INTERNAL_c0da07e7_4_k_cu_98b08d62_29184cuda3std3__45__cpo5beginE - _ZN39_INTERNAL_c0da07e7_4_k_cu_98b08d62_29184cuda3std6ranges3__45__cpo9iter_moveE)
_ZN39_INTERNAL_c0da07e7_4_k_cu_98b08d62_29184cuda3std6ranges3__45__cpo9iter_moveE:
	.zero		1
	.type		_ZN39_INTERNAL_c0da07e7_4_k_cu_98b08d62_29184cuda3std3__45__cpo5beginE,@object
	.size		_ZN39_INTERNAL_c0da07e7_4_k_cu_98b08d62_29184cuda3std3__45__cpo5beginE,(_ZN39_INTERNAL_c0da07e7_4_k_cu_98b08d62_29184cuda3std3__441_GLOBAL__N__c0da07e7_4_k_cu_98b08d62_29186ignoreE - _ZN39_INTERNAL_c0da07e7_4_k_cu_98b08d62_29184cuda3std3__45__cpo5beginE)
_ZN39_INTERNAL_c0da07e7_4_k_cu_98b08d62_29184cuda3std3__45__cpo5beginE:
	.zero		1
	.type		_ZN39_INTERNAL_c0da07e7_4_k_cu_98b08d62_29184cuda3std3__441_GLOBAL__N__c0da07e7_4_k_cu_98b08d62_29186ignoreE,@object
	.size		_ZN39_INTERNAL_c0da07e7_4_k_cu_98b08d62_29184cuda3std3__441_GLOBAL__N__c0da07e7_4_k_cu_98b08d62_29186ignoreE,(_ZN39_INTERNAL_c0da07e7_4_k_cu_98b08d62_29184cute7productE - _ZN39_INTERNAL_c0da07e7_4_k_cu_98b08d62_29184cuda3std3__441_GLOBAL__N__c0da07e7_4_k_cu_98b08d62_29186ignoreE)
_ZN39_INTERNAL_c0da07e7_4_k_cu_98b08d62_29184cuda3std3__441_GLOBAL__N__c0da07e7_4_k_cu_98b08d62_29186ignoreE:
	.zero		1
	.type		_ZN39_INTERNAL_c0da07e7_4_k_cu_98b08d62_29184cute7productE,@object
	.size		_ZN39_INTERNAL_c0da07e7_4_k_cu_98b08d62_29184cute7productE,(_ZN39_INTERNAL_c0da07e7_4_k_cu_98b08d62_29184cuda3std3__45__cpo3endE - _ZN39_INTERNAL_c0da07e7_4_k_cu_98b08d62_29184cute7productE)
_ZN39_INTERNAL_c0da07e7_4_k_cu_98b08d62_29184cute7productE:
	.zero		1
	.type		_ZN39_INTERNAL_c0da07e7_4_k_cu_98b08d62_29184cuda3std3__45__cpo3endE,@object
	.size		_ZN39_INTERNAL_c0da07e7_4_k_cu_98b08d62_29184cuda3std3__45__cpo3endE,(_ZN39_INTERNAL_c0da07e7_4_k_cu_98b08d62_29184cuda3std3__419piecewise_constructE - _ZN39_INTERNAL_c0da07e7_4_k_cu_98b08d62_29184cuda3std3__45__cpo3endE)
_ZN39_INTERNAL_c0da07e7_4_k_cu_98b08d62_29184cuda3std3__45__cpo3endE:
	.zero		1
	.type		_ZN39_INTERNAL_c0da07e7_4_k_cu_98b08d62_29184cuda3std3__419piecewise_constructE,@object
	.size		_ZN39_INTERNAL_c0da07e7_4_k_cu_98b08d62_29184cuda3std3__419piecewise_constructE,(_ZN39_INTERNAL_c0da07e7_4_k_cu_98b08d62_29184cuda3std3__45__cpo4cendE - _ZN39_INTERNAL_c0da07e7_4_k_cu_98b08d62_29184cuda3std3__419piecewise_constructE)
_ZN39_INTERNAL_c0da07e7_4_k_cu_98b08d62_29184cuda3std3__419piecewise_constructE:
	.zero		1
	.type		_ZN39_INTERNAL_c0da07e7_4_k_cu_98b08d62_29184cuda3std3__45__cpo4cendE,@object
	.size		_ZN39_INTERNAL_c0da07e7_4_k_cu_98b08d62_29184cuda3std3__45__cpo4cendE,(_ZN39_INTERNAL_c0da07e7_4_k_cu_98b08d62_29184cuda3std6ranges3__45__cpo4swapE - _ZN39_INTERNAL_c0da07e7_4_k_cu_98b08d62_29184cuda3std3__45__cpo4cendE)
_ZN39_INTERNAL_c0da07e7_4_k_cu_98b08d62_29184cuda3std3__45__cpo4cendE:
	.zero		1
	.type		_ZN39_INTERNAL_c0da07e7_4_k_cu_98b08d62_29184cuda3std6ranges3__45__cpo4swapE,@object
	.size		_ZN39_INTERNAL_c0da07e7_4_k_cu_98b08d62_29184cuda3std6ranges3__45__cpo4swapE,(.L_8 - _ZN39_INTERNAL_c0da07e7_4_k_cu_98b08d62_29184cuda3std6ranges3__45__cpo4swapE)
_ZN39_INTERNAL_c0da07e7_4_k_cu_98b08d62_29184cuda3std6ranges3__45__cpo4swapE:
	.zero		1
.L_8:


//--------------------- .nv.constant0._ZN7cutlass13device_kernelINS_4gemm6kernel13GemmUniversalIN4cute5tupleIJiiiiEEENS1_10collective13CollectiveMmaINS1_34MainloopSm90TmaGmmaWarpSpecializedILi9ENS5_IJNS4_1CILi1EEESB_SB_EEENS1_32KernelTmaWarpSpecializedPingpongEEENS5_IJNSA_ILi64EEENSA_ILi128EEESF_EEENS_6half_tENS5_IJlSB_lEEESI_SJ_NS4_8TiledMMAINS4_8MMA_AtomIJNS4_4SM904GMMA26MMA_64x128x16_F32F16F16_SSILNSN_5MajorE0ELSP_0ELNSN_7ScaleInE1ELSQ_1EEEEEENS4_6LayoutISC_NS5_IJNSA_ILi0EEESU_SU_EEEEENS5_IJNS4_10UnderscoreESX_SX_EEEEENS4_13SM90_TMA_LOADENS4_14ComposedLayoutINS4_7SwizzleILi3ELi4ELi3EEENS4_18smem_ptr_flag_bitsILi16EEENST_INS5_IJNSA_ILi8EEESF_EEENS5_IJSF_SB_EEEEEEEvNS4_8identityES10_S1A_vS1B_EENS_8epilogue10collective6detail29Sm90TmaWarpSpecializedAdapterINS1E_15DefaultEpilogueISI_SJ_SJ_NS1D_6thread17LinearCombinationISI_Li1EffLNS1I_9ScaleType4KindE0ELNS_15FloatRoundStyleE2ESI_EENS1_15EpilogueDefaultEEEEEvvEEEEvNT_6ParamsE --------------------------
	.section	.nv.constant0._ZN7cutlass13device_kernelINS_4gemm6kernel13GemmUniversalIN4cute5tupleIJiiiiEEENS1_10collective13CollectiveMmaINS1_34MainloopSm90TmaGmmaWarpSpecializedILi9ENS5_IJNS4_1CILi1EEESB_SB_EEENS1_32KernelTmaWarpSpecializedPingpongEEENS5_IJNSA_ILi64EEENSA_ILi128EEESF_EEENS_6half_tENS5_IJlSB_lEEESI_SJ_NS4_8TiledMMAINS4_8MMA_AtomIJNS4_4SM904GMMA26MMA_64x128x16_F32F16F16_SSILNSN_5MajorE0ELSP_0ELNSN_7ScaleInE1ELSQ_1EEEEEENS4_6LayoutISC_NS5_IJNSA_ILi0EEESU_SU_EEEEENS5_IJNS4_10UnderscoreESX_SX_EEEEENS4_13SM90_TMA_LOADENS4_14ComposedLayoutINS4_7SwizzleILi3ELi4ELi3EEENS4_18smem_ptr_flag_bitsILi16EEENST_INS5_IJNSA_ILi8EEESF_EEENS5_IJSF_SB_EEEEEEEvNS4_8identityES10_S1A_vS1B_EENS_8epilogue10collective6detail29Sm90TmaWarpSpecializedAdapterINS1E_15DefaultEpilogueISI_SJ_SJ_NS1D_6thread17LinearCombinationISI_Li1EffLNS1I_9ScaleType4KindE0ELNS_15FloatRoundStyleE2ESI_EENS1_15EpilogueDefaultEEEEEvvEEEEvNT_6ParamsE,"a",@progbits
	.sectionflags	@""
	.align	4
.nv.constant0._ZN7cutlass13device_kernelINS_4gemm6kernel13GemmUniversalIN4cute5tupleIJiiiiEEENS1_10collective13CollectiveMmaINS1_34MainloopSm90TmaGmmaWarpSpecializedILi9ENS5_IJNS4_1CILi1EEESB_SB_EEENS1_32KernelTmaWarpSpecializedPingpongEEENS5_IJNSA_ILi64EEENSA_ILi128EEESF_EEENS_6half_tENS5_IJlSB_lEEESI_SJ_NS4_8TiledMMAINS4_8MMA_AtomIJNS4_4SM904GMMA26MMA_64x128x16_F32F16F16_SSILNSN_5MajorE0ELSP_0ELNSN_7ScaleInE1ELSQ_1EEEEEENS4_6LayoutISC_NS5_IJNSA_ILi0EEESU_SU_EEEEENS5_IJNS4_10UnderscoreESX_SX_EEEEENS4_13SM90_TMA_LOADENS4_14ComposedLayoutINS4_7SwizzleILi3ELi4ELi3EEENS4_18smem_ptr_flag_bitsILi16EEENST_INS5_IJNSA_ILi8EEESF_EEENS5_IJSF_SB_EEEEEEEvNS4_8identityES10_S1A_vS1B_EENS_8epilogue10collective6detail29Sm90TmaWarpSpecializedAdapterINS1E_15DefaultEpilogueISI_SJ_SJ_NS1D_6thread17LinearCombinationISI_Li1EffLNS1I_9ScaleType4KindE0ELNS_15FloatRoundStyleE2ESI_EENS1_15EpilogueDefaultEEEEEvvEEEEvNT_6ParamsE:
	.zero		1664


//--------------------- SYMBOLS --------------------------

	.type		.nv.reservedSmem.offset0,@object
	.size		.nv.reservedSmem.offset0,0x4
	.type		__assertfail,@function
